//
// Generated by NVIDIA NVVM Compiler
//
// Compiler Build ID: CL-36424714
// Cuda compilation tools, release 13.0, V13.0.88
// Based on NVVM 20.0.0
//

.version 9.0
.target sm_100
.address_size 64

	// .globl	_Z22radon_transform_kernelPKfPfiiS0_S0_f
.extern .shared .align 16 .b8 shared_max[];
.extern .shared .align 16 .b8 shared_idx[];
.global .align 4 .b8 __cudart_i2opi_f[24] = {65, 144, 67, 60, 153, 149, 98, 219, 192, 221, 52, 245, 209, 87, 39, 252, 41, 21, 68, 78, 110, 131, 249, 162};

.visible .entry _Z22radon_transform_kernelPKfPfiiS0_S0_f(
	.param .u64 .ptr .align 1 _Z22radon_transform_kernelPKfPfiiS0_S0_f_param_0,
	.param .u64 .ptr .align 1 _Z22radon_transform_kernelPKfPfiiS0_S0_f_param_1,
	.param .u32 _Z22radon_transform_kernelPKfPfiiS0_S0_f_param_2,
	.param .u32 _Z22radon_transform_kernelPKfPfiiS0_S0_f_param_3,
	.param .u64 .ptr .align 1 _Z22radon_transform_kernelPKfPfiiS0_S0_f_param_4,
	.param .u64 .ptr .align 1 _Z22radon_transform_kernelPKfPfiiS0_S0_f_param_5,
	.param .f32 _Z22radon_transform_kernelPKfPfiiS0_S0_f_param_6
)
{
	.reg .pred 	%p<25>;
	.reg .b32 	%r<39>;
	.reg .b32 	%f<94>;
	.reg .b64 	%rd<22>;

	ld.param.u64 	%rd5, [_Z22radon_transform_kernelPKfPfiiS0_S0_f_param_0];
	ld.param.u64 	%rd2, [_Z22radon_transform_kernelPKfPfiiS0_S0_f_param_1];
	ld.param.u32 	%r14, [_Z22radon_transform_kernelPKfPfiiS0_S0_f_param_2];
	ld.param.u32 	%r15, [_Z22radon_transform_kernelPKfPfiiS0_S0_f_param_3];
	ld.param.u64 	%rd3, [_Z22radon_transform_kernelPKfPfiiS0_S0_f_param_4];
	ld.param.u64 	%rd4, [_Z22radon_transform_kernelPKfPfiiS0_S0_f_param_5];
	ld.param.f32 	%f19, [_Z22radon_transform_kernelPKfPfiiS0_S0_f_param_6];
	cvta.to.global.u64 	%rd1, %rd5;
	mov.u32 	%r16, %ctaid.x;
	mov.u32 	%r17, %ntid.x;
	mov.u32 	%r18, %tid.x;
	mad.lo.s32 	%r1, %r16, %r17, %r18;
	mov.u32 	%r19, %ctaid.y;
	mov.u32 	%r20, %ntid.y;
	mov.u32 	%r21, %tid.y;
	mad.lo.s32 	%r2, %r19, %r20, %r21;
	setp.ge.s32 	%p1, %r1, %r15;
	setp.ge.s32 	%p2, %r2, %r14;
	or.pred  	%p3, %p2, %p1;
	@%p3 bra 	$L__BB0_10;
	cvta.to.global.u64 	%rd6, %rd3;
	cvta.to.global.u64 	%rd7, %rd4;
	cvt.rn.f32.u32 	%f1, %r14;
	add.f32 	%f21, %f19, %f19;
	div.rn.f32 	%f2, %f21, %f1;
	mul.wide.s32 	%rd8, %r1, 4;
	add.s64 	%rd9, %rd6, %rd8;
	ld.global.f32 	%f3, [%rd9];
	add.s64 	%rd10, %rd7, %rd8;
	ld.global.f32 	%f4, [%rd10];
	setp.lt.u32 	%p4, %r14, 2;
	mov.f32 	%f93, 0f00000000;
	@%p4 bra 	$L__BB0_9;
	cvt.rn.f32.u32 	%f23, %r2;
	fma.rn.f32 	%f24, %f1, 0fBF000000, %f23;
	mul.f32 	%f25, %f24, %f2;
	shr.u32 	%r23, %r14, 1;
	neg.s32 	%r35, %r23;
	mul.f32 	%f5, %f25, %f3;
	mul.f32 	%f6, %f25, %f4;
	add.s32 	%r24, %r14, -1;
	cvt.rn.f32.u32 	%f7, %r24;
	and.b32  	%r25, %r14, -2;
	neg.s32 	%r34, %r25;
	mov.f32 	%f91, 0f00000000;
	mov.b32 	%r37, 0;
	mul.wide.s32 	%rd13, %r14, 4;
$L__BB0_3:
	cvt.rn.f32.s32 	%f26, %r35;
	mul.f32 	%f27, %f2, %f26;
	mul.f32 	%f28, %f4, %f27;
	sub.f32 	%f29, %f5, %f28;
	fma.rn.f32 	%f30, %f3, %f27, %f6;
	div.rn.f32 	%f31, %f29, %f19;
	add.f32 	%f32, %f31, 0f3F800000;
	mul.f32 	%f33, %f32, %f1;
	mul.f32 	%f34, %f33, 0f3F000000;
	div.rn.f32 	%f35, %f30, %f19;
	add.f32 	%f36, %f35, 0f3F800000;
	mul.f32 	%f37, %f36, %f1;
	mul.f32 	%f38, %f37, 0f3F000000;
	sub.f32 	%f10, %f7, %f38;
	setp.ge.f32 	%p5, %f34, 0f00000000;
	setp.lt.f32 	%p6, %f34, %f7;
	and.pred  	%p7, %p5, %p6;
	setp.ge.f32 	%p8, %f10, 0f00000000;
	setp.lt.f32 	%p9, %f10, %f7;
	and.pred  	%p10, %p8, %p9;
	and.pred  	%p12, %p7, %p10;
	not.pred 	%p13, %p12;
	@%p13 bra 	$L__BB0_5;
	cvt.rzi.s32.f32 	%r26, %f34;
	cvt.rzi.s32.f32 	%r27, %f10;
	cvt.rn.f32.s32 	%f39, %r26;
	sub.f32 	%f40, %f34, %f39;
	cvt.rn.f32.s32 	%f41, %r27;
	sub.f32 	%f42, %f10, %f41;
	mov.f32 	%f43, 0f3F800000;
	sub.f32 	%f44, %f43, %f40;
	sub.f32 	%f45, %f43, %f42;
	mul.f32 	%f46, %f44, %f45;
	mad.lo.s32 	%r28, %r27, %r14, %r26;
	mul.wide.s32 	%rd11, %r28, 4;
	add.s64 	%rd12, %rd1, %rd11;
	ld.global.f32 	%f47, [%rd12];
	mul.f32 	%f48, %f40, %f45;
	ld.global.f32 	%f49, [%rd12+4];
	mul.f32 	%f50, %f48, %f49;
	fma.rn.f32 	%f51, %f46, %f47, %f50;
	mul.f32 	%f52, %f44, %f42;
	add.s64 	%rd14, %rd12, %rd13;
	ld.global.f32 	%f53, [%rd14];
	fma.rn.f32 	%f54, %f52, %f53, %f51;
	mul.f32 	%f55, %f40, %f42;
	ld.global.f32 	%f56, [%rd14+4];
	fma.rn.f32 	%f57, %f55, %f56, %f54;
	add.f32 	%f91, %f91, %f57;
	add.s32 	%r37, %r37, 1;
$L__BB0_5:
	add.s32 	%r29, %r35, 1;
	cvt.rn.f32.s32 	%f58, %r29;
	mul.f32 	%f59, %f2, %f58;
	mul.f32 	%f60, %f4, %f59;
	sub.f32 	%f61, %f5, %f60;
	fma.rn.f32 	%f62, %f3, %f59, %f6;
	div.rn.f32 	%f63, %f61, %f19;
	add.f32 	%f64, %f63, 0f3F800000;
	mul.f32 	%f65, %f64, %f1;
	mul.f32 	%f66, %f65, 0f3F000000;
	div.rn.f32 	%f67, %f62, %f19;
	add.f32 	%f68, %f67, 0f3F800000;
	mul.f32 	%f69, %f68, %f1;
	mul.f32 	%f70, %f69, 0f3F000000;
	sub.f32 	%f14, %f7, %f70;
	setp.ge.f32 	%p14, %f66, 0f00000000;
	setp.lt.f32 	%p15, %f66, %f7;
	and.pred  	%p16, %p14, %p15;
	setp.ge.f32 	%p17, %f14, 0f00000000;
	setp.lt.f32 	%p18, %f14, %f7;
	and.pred  	%p19, %p17, %p18;
	and.pred  	%p21, %p16, %p19;
	not.pred 	%p22, %p21;
	@%p22 bra 	$L__BB0_7;
	cvt.rzi.s32.f32 	%r30, %f66;
	cvt.rzi.s32.f32 	%r31, %f14;
	cvt.rn.f32.s32 	%f71, %r30;
	sub.f32 	%f72, %f66, %f71;
	cvt.rn.f32.s32 	%f73, %r31;
	sub.f32 	%f74, %f14, %f73;
	mov.f32 	%f75, 0f3F800000;
	sub.f32 	%f76, %f75, %f72;
	sub.f32 	%f77, %f75, %f74;
	mul.f32 	%f78, %f76, %f77;
	mad.lo.s32 	%r32, %r31, %r14, %r30;
	mul.wide.s32 	%rd15, %r32, 4;
	add.s64 	%rd16, %rd1, %rd15;
	ld.global.f32 	%f79, [%rd16];
	mul.f32 	%f80, %f72, %f77;
	ld.global.f32 	%f81, [%rd16+4];
	mul.f32 	%f82, %f80, %f81;
	fma.rn.f32 	%f83, %f78, %f79, %f82;
	mul.f32 	%f84, %f76, %f74;
	add.s64 	%rd18, %rd16, %rd13;
	ld.global.f32 	%f85, [%rd18];
	fma.rn.f32 	%f86, %f84, %f85, %f83;
	mul.f32 	%f87, %f72, %f74;
	ld.global.f32 	%f88, [%rd18+4];
	fma.rn.f32 	%f89, %f87, %f88, %f86;
	add.f32 	%f91, %f91, %f89;
	add.s32 	%r37, %r37, 1;
$L__BB0_7:
	add.s32 	%r35, %r35, 2;
	add.s32 	%r34, %r34, 2;
	setp.ne.s32 	%p23, %r34, 0;
	@%p23 bra 	$L__BB0_3;
	setp.gt.s32 	%p24, %r37, 0;
	selp.f32 	%f93, %f91, 0f00000000, %p24;
$L__BB0_9:
	mad.lo.s32 	%r33, %r15, %r2, %r1;
	cvta.to.global.u64 	%rd19, %rd2;
	mul.wide.s32 	%rd20, %r33, 4;
	add.s64 	%rd21, %rd19, %rd20;
	st.global.f32 	[%rd21], %f93;
$L__BB0_10:
	ret;

}
	// .globl	_Z25grid_interpolation_kernelPKfS0_S0_S0_S0_Pfiiiifffff
.visible .entry _Z25grid_interpolation_kernelPKfS0_S0_S0_S0_Pfiiiifffff(
	.param .u64 .ptr .align 1 _Z25grid_interpolation_kernelPKfS0_S0_S0_S0_Pfiiiifffff_param_0,
	.param .u64 .ptr .align 1 _Z25grid_interpolation_kernelPKfS0_S0_S0_S0_Pfiiiifffff_param_1,
	.param .u64 .ptr .align 1 _Z25grid_interpolation_kernelPKfS0_S0_S0_S0_Pfiiiifffff_param_2,
	.param .u64 .ptr .align 1 _Z25grid_interpolation_kernelPKfS0_S0_S0_S0_Pfiiiifffff_param_3,
	.param .u64 .ptr .align 1 _Z25grid_interpolation_kernelPKfS0_S0_S0_S0_Pfiiiifffff_param_4,
	.param .u64 .ptr .align 1 _Z25grid_interpolation_kernelPKfS0_S0_S0_S0_Pfiiiifffff_param_5,
	.param .u32 _Z25grid_interpolation_kernelPKfS0_S0_S0_S0_Pfiiiifffff_param_6,
	.param .u32 _Z25grid_interpolation_kernelPKfS0_S0_S0_S0_Pfiiiifffff_param_7,
	.param .u32 _Z25grid_interpolation_kernelPKfS0_S0_S0_S0_Pfiiiifffff_param_8,
	.param .u32 _Z25grid_interpolation_kernelPKfS0_S0_S0_S0_Pfiiiifffff_param_9,
	.param .f32 _Z25grid_interpolation_kernelPKfS0_S0_S0_S0_Pfiiiifffff_param_10,
	.param .f32 _Z25grid_interpolation_kernelPKfS0_S0_S0_S0_Pfiiiifffff_param_11,
	.param .f32 _Z25grid_interpolation_kernelPKfS0_S0_S0_S0_Pfiiiifffff_param_12,
	.param .f32 _Z25grid_interpolation_kernelPKfS0_S0_S0_S0_Pfiiiifffff_param_13,
	.param .f32 _Z25grid_interpolation_kernelPKfS0_S0_S0_S0_Pfiiiifffff_param_14
)
{
	.local .align 4 .b8 	__local_depot1[28];
	.reg .b64 	%SP;
	.reg .b64 	%SPL;
	.reg .pred 	%p<37>;
	.reg .b32 	%r<74>;
	.reg .b32 	%f<112>;
	.reg .b64 	%rd<54>;
	.reg .b64 	%fd<15>;

	mov.u64 	%SPL, __local_depot1;
	ld.param.u64 	%rd10, [_Z25grid_interpolation_kernelPKfS0_S0_S0_S0_Pfiiiifffff_param_2];
	ld.param.u64 	%rd11, [_Z25grid_interpolation_kernelPKfS0_S0_S0_S0_Pfiiiifffff_param_3];
	ld.param.u64 	%rd12, [_Z25grid_interpolation_kernelPKfS0_S0_S0_S0_Pfiiiifffff_param_4];
	ld.param.u64 	%rd13, [_Z25grid_interpolation_kernelPKfS0_S0_S0_S0_Pfiiiifffff_param_5];
	ld.param.u32 	%r18, [_Z25grid_interpolation_kernelPKfS0_S0_S0_S0_Pfiiiifffff_param_6];
	ld.param.u32 	%r19, [_Z25grid_interpolation_kernelPKfS0_S0_S0_S0_Pfiiiifffff_param_7];
	ld.param.u32 	%r21, [_Z25grid_interpolation_kernelPKfS0_S0_S0_S0_Pfiiiifffff_param_8];
	ld.param.u32 	%r20, [_Z25grid_interpolation_kernelPKfS0_S0_S0_S0_Pfiiiifffff_param_9];
	ld.param.f32 	%f25, [_Z25grid_interpolation_kernelPKfS0_S0_S0_S0_Pfiiiifffff_param_10];
	ld.param.f32 	%f26, [_Z25grid_interpolation_kernelPKfS0_S0_S0_S0_Pfiiiifffff_param_11];
	ld.param.f32 	%f27, [_Z25grid_interpolation_kernelPKfS0_S0_S0_S0_Pfiiiifffff_param_12];
	ld.param.f32 	%f28, [_Z25grid_interpolation_kernelPKfS0_S0_S0_S0_Pfiiiifffff_param_13];
	ld.param.f32 	%f29, [_Z25grid_interpolation_kernelPKfS0_S0_S0_S0_Pfiiiifffff_param_14];
	cvta.to.global.u64 	%rd1, %rd13;
	add.u64 	%rd2, %SPL, 0;
	mov.u32 	%r22, %ctaid.y;
	mov.u32 	%r23, %ntid.y;
	mov.u32 	%r24, %tid.y;
	mad.lo.s32 	%r1, %r22, %r23, %r24;
	mov.u32 	%r25, %ctaid.x;
	mov.u32 	%r26, %ntid.x;
	mov.u32 	%r27, %tid.x;
	mad.lo.s32 	%r2, %r25, %r26, %r27;
	setp.ge.s32 	%p1, %r1, %r21;
	setp.ge.s32 	%p2, %r2, %r20;
	or.pred  	%p3, %p1, %p2;
	@%p3 bra 	$L__BB1_24;
	cvta.to.global.u64 	%rd15, %rd11;
	cvta.to.global.u64 	%rd16, %rd12;
	mad.lo.s32 	%r3, %r20, %r1, %r2;
	mul.wide.s32 	%rd17, %r3, 4;
	add.s64 	%rd18, %rd15, %rd17;
	ld.global.f32 	%f1, [%rd18];
	add.s64 	%rd19, %rd16, %rd17;
	ld.global.f32 	%f2, [%rd19];
	sub.f32 	%f30, %f2, %f1;
	mul.f32 	%f3, %f30, 0f3F000000;
	setp.geu.f32 	%p4, %f3, 0fB8D1B717;
	cvt.f64.f32 	%fd4, %f3;
	setp.leu.f64 	%p5, %fd4, 0d4009222FC209ED18;
	and.pred  	%p6, %p4, %p5;
	@%p6 bra 	$L__BB1_3;
	add.s64 	%rd50, %rd1, %rd17;
	mov.b32 	%r69, 0;
	st.global.u32 	[%rd50], %r69;
	bra.uni 	$L__BB1_24;
$L__BB1_3:
	add.f32 	%f31, %f1, %f2;
	mul.f32 	%f110, %f31, 0f3F000000;
	min.f32 	%f32, %f3, 0f40490FDB;
	max.f32 	%f5, %f32, 0f00000000;
	mul.f32 	%f33, %f5, 0f3F22F983;
	cvt.rni.s32.f32 	%r73, %f33;
	cvt.rn.f32.s32 	%f34, %r73;
	fma.rn.f32 	%f35, %f34, 0fBFC90FDA, %f5;
	fma.rn.f32 	%f36, %f34, 0fB3A22168, %f35;
	fma.rn.f32 	%f109, %f34, 0fA7C234C5, %f36;
	abs.f32 	%f7, %f5;
	setp.ltu.f32 	%p7, %f7, 0f47CE4780;
	@%p7 bra 	$L__BB1_11;
	setp.neu.f32 	%p8, %f7, 0f7F800000;
	@%p8 bra 	$L__BB1_6;
	mov.f32 	%f39, 0f00000000;
	mul.rn.f32 	%f109, %f5, %f39;
	mov.b32 	%r73, 0;
	bra.uni 	$L__BB1_11;
$L__BB1_6:
	mov.b32 	%r5, %f5;
	shl.b32 	%r29, %r5, 8;
	or.b32  	%r6, %r29, -2147483648;
	mov.b64 	%rd53, 0;
	mov.b32 	%r70, 0;
	mov.u64 	%rd51, __cudart_i2opi_f;
	mov.u64 	%rd52, %rd2;
$L__BB1_7:
	.pragma "nounroll";
	ld.global.nc.u32 	%r30, [%rd51];
	mad.wide.u32 	%rd22, %r30, %r6, %rd53;
	shr.u64 	%rd53, %rd22, 32;
	st.local.u32 	[%rd52], %rd22;
	add.s32 	%r70, %r70, 1;
	add.s64 	%rd52, %rd52, 4;
	add.s64 	%rd51, %rd51, 4;
	setp.ne.s32 	%p9, %r70, 6;
	@%p9 bra 	$L__BB1_7;
	shr.u32 	%r31, %r5, 23;
	st.local.u32 	[%rd2+24], %rd53;
	and.b32  	%r9, %r31, 31;
	and.b32  	%r32, %r31, 224;
	add.s32 	%r33, %r32, -128;
	shr.u32 	%r34, %r33, 5;
	mul.wide.u32 	%rd23, %r34, 4;
	sub.s64 	%rd9, %rd2, %rd23;
	ld.local.u32 	%r71, [%rd9+24];
	ld.local.u32 	%r72, [%rd9+20];
	setp.eq.s32 	%p10, %r9, 0;
	@%p10 bra 	$L__BB1_10;
	shf.l.wrap.b32 	%r71, %r72, %r71, %r9;
	ld.local.u32 	%r35, [%rd9+16];
	shf.l.wrap.b32 	%r72, %r35, %r72, %r9;
$L__BB1_10:
	shr.u32 	%r36, %r71, 30;
	shf.l.wrap.b32 	%r37, %r72, %r71, 2;
	shl.b32 	%r38, %r72, 2;
	shr.u32 	%r39, %r37, 31;
	add.s32 	%r40, %r39, %r36;
	neg.s32 	%r41, %r40;
	setp.lt.s32 	%p11, %r5, 0;
	selp.b32 	%r73, %r41, %r40, %p11;
	xor.b32  	%r42, %r37, %r5;
	shr.s32 	%r43, %r37, 31;
	xor.b32  	%r44, %r43, %r37;
	xor.b32  	%r45, %r43, %r38;
	cvt.u64.u32 	%rd24, %r44;
	shl.b64 	%rd25, %rd24, 32;
	cvt.u64.u32 	%rd26, %r45;
	or.b64  	%rd27, %rd25, %rd26;
	cvt.rn.f64.s64 	%fd5, %rd27;
	mul.f64 	%fd6, %fd5, 0d3BF921FB54442D19;
	cvt.rn.f32.f64 	%f37, %fd6;
	neg.f32 	%f38, %f37;
	setp.lt.s32 	%p12, %r42, 0;
	selp.f32 	%f109, %f38, %f37, %p12;
$L__BB1_11:
	add.s32 	%r47, %r73, 1;
	mul.rn.f32 	%f40, %f109, %f109;
	and.b32  	%r48, %r73, 1;
	setp.eq.b32 	%p13, %r48, 1;
	selp.f32 	%f41, %f109, 0f3F800000, %p13;
	fma.rn.f32 	%f42, %f40, %f41, 0f00000000;
	fma.rn.f32 	%f43, %f40, 0f37CBAC00, 0fBAB607ED;
	selp.f32 	%f44, 0fB94D4153, %f43, %p13;
	selp.f32 	%f45, 0f3C0885E4, 0f3D2AAABB, %p13;
	fma.rn.f32 	%f46, %f44, %f40, %f45;
	selp.f32 	%f47, 0fBE2AAAA8, 0fBEFFFFFF, %p13;
	fma.rn.f32 	%f48, %f46, %f40, %f47;
	fma.rn.f32 	%f49, %f48, %f42, %f41;
	and.b32  	%r49, %r47, 2;
	setp.eq.s32 	%p14, %r49, 0;
	mov.f32 	%f50, 0f00000000;
	sub.f32 	%f51, %f50, %f49;
	selp.f32 	%f52, %f49, %f51, %p14;
	mul.f32 	%f11, %f25, %f52;
	abs.f32 	%f53, %f11;
	mul.f32 	%f54, %f25, 0f3F7AE148;
	setp.gt.f32 	%p15, %f53, %f54;
	@%p15 bra 	$L__BB1_25;
	setp.geu.f32 	%p16, %f110, 0f00000000;
	@%p16 bra 	$L__BB1_13;
	bra.uni 	$L__BB1_26;
$L__BB1_13:
	cvt.f64.f32 	%fd14, %f110;
	setp.ltu.f64 	%p18, %fd14, 0d400921FB54442D18;
	@%p18 bra 	$L__BB1_15;
$L__BB1_14:
	add.f64 	%fd9, %fd14, 0dC00921FB54442D18;
	cvt.rn.f32.f64 	%f110, %fd9;
	cvt.f64.f32 	%fd14, %f110;
	setp.ge.f64 	%p19, %fd14, 0d400921FB54442D18;
	@%p19 bra 	$L__BB1_14;
$L__BB1_15:
	sub.f32 	%f17, %f27, %f26;
	mul.f32 	%f55, %f17, 0f3CA3D70A;
	add.f32 	%f56, %f26, %f55;
	setp.geu.f32 	%p20, %f110, %f56;
	sub.f32 	%f57, %f27, %f55;
	setp.leu.f32 	%p21, %f110, %f57;
	and.pred  	%p22, %p20, %p21;
	@%p22 bra 	$L__BB1_17;
	add.s64 	%rd46, %rd1, %rd17;
	mov.b32 	%r67, 0;
	st.global.u32 	[%rd46], %r67;
	bra.uni 	$L__BB1_24;
$L__BB1_17:
	sub.f32 	%f18, %f29, %f28;
	mul.f32 	%f58, %f18, 0f3CA3D70A;
	add.f32 	%f59, %f28, %f58;
	setp.geu.f32 	%p23, %f11, %f59;
	sub.f32 	%f60, %f29, %f58;
	setp.leu.f32 	%p24, %f11, %f60;
	and.pred  	%p25, %p23, %p24;
	@%p25 bra 	$L__BB1_19;
	add.s64 	%rd44, %rd1, %rd17;
	mov.b32 	%r66, 0;
	st.global.u32 	[%rd44], %r66;
	bra.uni 	$L__BB1_24;
$L__BB1_19:
	sub.f32 	%f61, %f110, %f5;
	add.f32 	%f62, %f5, %f110;
	sub.f32 	%f63, %f61, %f1;
	abs.f32 	%f64, %f63;
	sub.f32 	%f65, %f62, %f2;
	abs.f32 	%f66, %f65;
	cvt.f64.f32 	%fd10, %f64;
	setp.gt.f64 	%p26, %fd10, 0d400921FB54442D18;
	add.f64 	%fd11, %fd10, 0dC01921FB54442D18;
	cvt.rn.f32.f64 	%f67, %fd11;
	abs.f32 	%f68, %f67;
	selp.f32 	%f69, %f68, %f64, %p26;
	cvt.f64.f32 	%fd12, %f66;
	setp.gt.f64 	%p27, %fd12, 0d400921FB54442D18;
	add.f64 	%fd13, %fd12, 0dC01921FB54442D18;
	cvt.rn.f32.f64 	%f70, %fd13;
	abs.f32 	%f71, %f70;
	selp.f32 	%f72, %f71, %f66, %p27;
	max.f32 	%f74, %f69, %f72;
	setp.leu.f32 	%p28, %f74, 0f3C23D70A;
	@%p28 bra 	$L__BB1_21;
	add.s64 	%rd42, %rd1, %rd17;
	mov.b32 	%r65, 0;
	st.global.u32 	[%rd42], %r65;
	bra.uni 	$L__BB1_24;
$L__BB1_21:
	cvta.to.global.u64 	%rd28, %rd10;
	sub.f32 	%f75, %f110, %f26;
	div.rn.f32 	%f76, %f75, %f17;
	sub.f32 	%f77, %f11, %f28;
	div.rn.f32 	%f78, %f77, %f18;
	min.f32 	%f79, %f76, 0f3F800000;
	max.f32 	%f80, %f79, 0f00000000;
	min.f32 	%f81, %f78, 0f3F800000;
	max.f32 	%f82, %f81, 0f00000000;
	add.s32 	%r50, %r18, -1;
	cvt.rn.f32.s32 	%f83, %r50;
	mul.f32 	%f84, %f80, %f83;
	add.s32 	%r51, %r19, -1;
	cvt.rn.f32.s32 	%f85, %r51;
	mul.f32 	%f86, %f82, %f85;
	cvt.rmi.f32.f32 	%f87, %f84;
	cvt.rzi.s32.f32 	%r52, %f87;
	add.s32 	%r53, %r52, 1;
	min.s32 	%r54, %r53, %r50;
	cvt.rmi.f32.f32 	%f88, %f86;
	cvt.rzi.s32.f32 	%r55, %f88;
	add.s32 	%r56, %r55, 1;
	min.s32 	%r57, %r56, %r51;
	cvt.rn.f32.s32 	%f89, %r52;
	sub.f32 	%f19, %f84, %f89;
	cvt.rn.f32.s32 	%f90, %r55;
	sub.f32 	%f20, %f86, %f90;
	mul.lo.s32 	%r58, %r55, %r18;
	add.s32 	%r59, %r52, %r58;
	mul.wide.s32 	%rd29, %r59, 4;
	add.s64 	%rd30, %rd28, %rd29;
	ld.global.f32 	%f21, [%rd30];
	add.s32 	%r60, %r54, %r58;
	mul.wide.s32 	%rd31, %r60, 4;
	add.s64 	%rd32, %rd28, %rd31;
	ld.global.f32 	%f22, [%rd32];
	mul.lo.s32 	%r61, %r57, %r18;
	add.s32 	%r62, %r52, %r61;
	mul.wide.s32 	%rd33, %r62, 4;
	add.s64 	%rd34, %rd28, %rd33;
	ld.global.f32 	%f23, [%rd34];
	add.s32 	%r63, %r54, %r61;
	mul.wide.s32 	%rd35, %r63, 4;
	add.s64 	%rd36, %rd28, %rd35;
	ld.global.f32 	%f24, [%rd36];
	abs.f32 	%f91, %f21;
	setp.ne.f32 	%p29, %f91, 0f7F800000;
	abs.f32 	%f92, %f22;
	setp.ne.f32 	%p30, %f92, 0f7F800000;
	and.pred  	%p31, %p29, %p30;
	abs.f32 	%f94, %f23;
	setp.ne.f32 	%p32, %f94, 0f7F800000;
	and.pred  	%p33, %p31, %p32;
	abs.f32 	%f96, %f24;
	setp.ne.f32 	%p34, %f96, 0f7F800000;
	and.pred  	%p35, %p33, %p34;
	@%p35 bra 	$L__BB1_23;
	add.s64 	%rd40, %rd1, %rd17;
	mov.b32 	%r64, 0;
	st.global.u32 	[%rd40], %r64;
	bra.uni 	$L__BB1_24;
$L__BB1_23:
	mov.f32 	%f98, 0f3F800000;
	sub.f32 	%f99, %f98, %f19;
	mul.f32 	%f100, %f19, %f22;
	fma.rn.f32 	%f101, %f99, %f21, %f100;
	mul.f32 	%f102, %f19, %f24;
	fma.rn.f32 	%f103, %f99, %f23, %f102;
	sub.f32 	%f104, %f98, %f20;
	mul.f32 	%f105, %f20, %f103;
	fma.rn.f32 	%f106, %f104, %f101, %f105;
	abs.f32 	%f107, %f106;
	setp.equ.f32 	%p36, %f107, 0f7F800000;
	selp.f32 	%f108, 0f00000000, %f106, %p36;
	add.s64 	%rd38, %rd1, %rd17;
	st.global.f32 	[%rd38], %f108;
$L__BB1_24:
	ret;
$L__BB1_25:
	add.s64 	%rd48, %rd1, %rd17;
	mov.b32 	%r68, 0;
	st.global.u32 	[%rd48], %r68;
	bra.uni 	$L__BB1_24;
$L__BB1_26:
	cvt.f64.f32 	%fd7, %f110;
	add.f64 	%fd8, %fd7, 0d400921FB54442D18;
	cvt.rn.f32.f64 	%f110, %fd8;
	setp.lt.f32 	%p17, %f110, 0f00000000;
	@%p17 bra 	$L__BB1_26;
	bra.uni 	$L__BB1_13;

}
	// .globl	_Z11mask_kernelffPKfS0_Pfifff
.visible .entry _Z11mask_kernelffPKfS0_Pfifff(
	.param .f32 _Z11mask_kernelffPKfS0_Pfifff_param_0,
	.param .f32 _Z11mask_kernelffPKfS0_Pfifff_param_1,
	.param .u64 .ptr .align 1 _Z11mask_kernelffPKfS0_Pfifff_param_2,
	.param .u64 .ptr .align 1 _Z11mask_kernelffPKfS0_Pfifff_param_3,
	.param .u64 .ptr .align 1 _Z11mask_kernelffPKfS0_Pfifff_param_4,
	.param .u32 _Z11mask_kernelffPKfS0_Pfifff_param_5,
	.param .f32 _Z11mask_kernelffPKfS0_Pfifff_param_6,
	.param .f32 _Z11mask_kernelffPKfS0_Pfifff_param_7,
	.param .f32 _Z11mask_kernelffPKfS0_Pfifff_param_8
)
{
	.local .align 4 .b8 	__local_depot2[28];
	.reg .b64 	%SP;
	.reg .b64 	%SPL;
	.reg .pred 	%p<107>;
	.reg .b32 	%r<482>;
	.reg .b32 	%f<342>;
	.reg .b64 	%rd<268>;
	.reg .b64 	%fd<29>;

	mov.u64 	%SPL, __local_depot2;
	ld.param.f32 	%f56, [_Z11mask_kernelffPKfS0_Pfifff_param_0];
	ld.param.f32 	%f57, [_Z11mask_kernelffPKfS0_Pfifff_param_1];
	ld.param.u64 	%rd100, [_Z11mask_kernelffPKfS0_Pfifff_param_2];
	ld.param.u64 	%rd101, [_Z11mask_kernelffPKfS0_Pfifff_param_3];
	ld.param.u64 	%rd102, [_Z11mask_kernelffPKfS0_Pfifff_param_4];
	ld.param.u32 	%r155, [_Z11mask_kernelffPKfS0_Pfifff_param_5];
	ld.param.f32 	%f58, [_Z11mask_kernelffPKfS0_Pfifff_param_6];
	ld.param.f32 	%f59, [_Z11mask_kernelffPKfS0_Pfifff_param_7];
	ld.param.f32 	%f60, [_Z11mask_kernelffPKfS0_Pfifff_param_8];
	add.u64 	%rd1, %SPL, 0;
	add.u64 	%rd2, %SPL, 0;
	add.u64 	%rd3, %SPL, 0;
	add.u64 	%rd4, %SPL, 0;
	mov.u32 	%r156, %ctaid.x;
	mov.u32 	%r157, %ntid.x;
	mov.u32 	%r158, %tid.x;
	mad.lo.s32 	%r1, %r156, %r157, %r158;
	setp.ge.s32 	%p2, %r1, %r155;
	@%p2 bra 	$L__BB2_101;
	cvta.to.global.u64 	%rd107, %rd100;
	cvta.to.global.u64 	%rd108, %rd101;
	mul.wide.s32 	%rd109, %r1, 4;
	add.s64 	%rd110, %rd107, %rd109;
	ld.global.f32 	%f61, [%rd110];
	add.s64 	%rd111, %rd108, %rd109;
	ld.global.f32 	%f1, [%rd111];
	sub.f32 	%f2, %f61, %f56;
	mul.f32 	%f62, %f2, 0f3F22F983;
	cvt.rni.s32.f32 	%r2, %f62;
	cvt.rn.f32.s32 	%f63, %r2;
	fma.rn.f32 	%f64, %f63, 0fBFC90FDA, %f2;
	fma.rn.f32 	%f65, %f63, 0fB3A22168, %f64;
	fma.rn.f32 	%f3, %f63, 0fA7C234C5, %f65;
	abs.f32 	%f4, %f2;
	setp.ltu.f32 	%p3, %f4, 0f47CE4780;
	mov.u32 	%r428, %r2;
	mov.f32 	%f328, %f3;
	@%p3 bra 	$L__BB2_9;
	setp.neu.f32 	%p4, %f4, 0f7F800000;
	@%p4 bra 	$L__BB2_4;
	mov.f32 	%f68, 0f00000000;
	mul.rn.f32 	%f328, %f2, %f68;
	mov.b32 	%r428, 0;
	bra.uni 	$L__BB2_9;
$L__BB2_4:
	mov.b32 	%r3, %f2;
	shl.b32 	%r160, %r3, 8;
	or.b32  	%r4, %r160, -2147483648;
	mov.b64 	%rd228, 0;
	mov.b32 	%r425, 0;
	mov.u64 	%rd226, __cudart_i2opi_f;
	mov.u64 	%rd227, %rd4;
$L__BB2_5:
	.pragma "nounroll";
	ld.global.nc.u32 	%r161, [%rd226];
	mad.wide.u32 	%rd114, %r161, %r4, %rd228;
	shr.u64 	%rd228, %rd114, 32;
	st.local.u32 	[%rd227], %rd114;
	add.s32 	%r425, %r425, 1;
	add.s64 	%rd227, %rd227, 4;
	add.s64 	%rd226, %rd226, 4;
	setp.ne.s32 	%p5, %r425, 6;
	@%p5 bra 	$L__BB2_5;
	shr.u32 	%r162, %r3, 23;
	st.local.u32 	[%rd4+24], %rd228;
	and.b32  	%r7, %r162, 31;
	and.b32  	%r163, %r162, 224;
	add.s32 	%r164, %r163, -128;
	shr.u32 	%r165, %r164, 5;
	mul.wide.u32 	%rd115, %r165, 4;
	sub.s64 	%rd11, %rd4, %rd115;
	ld.local.u32 	%r426, [%rd11+24];
	ld.local.u32 	%r427, [%rd11+20];
	setp.eq.s32 	%p6, %r7, 0;
	@%p6 bra 	$L__BB2_8;
	shf.l.wrap.b32 	%r426, %r427, %r426, %r7;
	ld.local.u32 	%r166, [%rd11+16];
	shf.l.wrap.b32 	%r427, %r166, %r427, %r7;
$L__BB2_8:
	shr.u32 	%r167, %r426, 30;
	shf.l.wrap.b32 	%r168, %r427, %r426, 2;
	shl.b32 	%r169, %r427, 2;
	shr.u32 	%r170, %r168, 31;
	add.s32 	%r171, %r170, %r167;
	neg.s32 	%r172, %r171;
	setp.lt.s32 	%p7, %r3, 0;
	selp.b32 	%r428, %r172, %r171, %p7;
	xor.b32  	%r173, %r168, %r3;
	shr.s32 	%r174, %r168, 31;
	xor.b32  	%r175, %r174, %r168;
	xor.b32  	%r176, %r174, %r169;
	cvt.u64.u32 	%rd116, %r175;
	shl.b64 	%rd117, %rd116, 32;
	cvt.u64.u32 	%rd118, %r176;
	or.b64  	%rd119, %rd117, %rd118;
	cvt.rn.f64.s64 	%fd1, %rd119;
	mul.f64 	%fd2, %fd1, 0d3BF921FB54442D19;
	cvt.rn.f32.f64 	%f66, %fd2;
	neg.f32 	%f67, %f66;
	setp.lt.s32 	%p8, %r173, 0;
	selp.f32 	%f328, %f67, %f66, %p8;
$L__BB2_9:
	setp.ltu.f32 	%p9, %f4, 0f47CE4780;
	mul.rn.f32 	%f69, %f328, %f328;
	and.b32  	%r178, %r428, 1;
	setp.eq.b32 	%p10, %r178, 1;
	selp.f32 	%f70, 0f3F800000, %f328, %p10;
	fma.rn.f32 	%f71, %f69, %f70, 0f00000000;
	fma.rn.f32 	%f72, %f69, 0f37CBAC00, 0fBAB607ED;
	selp.f32 	%f73, %f72, 0fB94D4153, %p10;
	selp.f32 	%f74, 0f3D2AAABB, 0f3C0885E4, %p10;
	fma.rn.f32 	%f75, %f73, %f69, %f74;
	selp.f32 	%f76, 0fBEFFFFFF, 0fBE2AAAA8, %p10;
	fma.rn.f32 	%f77, %f75, %f69, %f76;
	fma.rn.f32 	%f78, %f77, %f71, %f70;
	and.b32  	%r179, %r428, 2;
	setp.eq.s32 	%p11, %r179, 0;
	mov.f32 	%f79, 0f00000000;
	sub.f32 	%f80, %f79, %f78;
	selp.f32 	%f8, %f78, %f80, %p11;
	mul.f32 	%f81, %f1, %f1;
	fma.rn.f32 	%f9, %f57, %f57, %f81;
	add.f32 	%f82, %f1, %f1;
	mul.f32 	%f10, %f57, %f82;
	mov.u32 	%r432, %r2;
	mov.u32 	%r433, %r2;
	mov.f32 	%f329, %f3;
	@%p9 bra 	$L__BB2_17;
	setp.neu.f32 	%p12, %f4, 0f7F800000;
	@%p12 bra 	$L__BB2_12;
	mov.f32 	%f85, 0f00000000;
	mul.rn.f32 	%f329, %f2, %f85;
	mov.b32 	%r432, 0;
	mov.u32 	%r433, %r432;
	bra.uni 	$L__BB2_17;
$L__BB2_12:
	mov.b32 	%r16, %f2;
	shl.b32 	%r181, %r16, 8;
	or.b32  	%r17, %r181, -2147483648;
	mov.b64 	%rd231, 0;
	mov.b32 	%r429, 0;
	mov.u64 	%rd229, __cudart_i2opi_f;
	mov.u64 	%rd230, %rd4;
$L__BB2_13:
	.pragma "nounroll";
	ld.global.nc.u32 	%r182, [%rd229];
	mad.wide.u32 	%rd122, %r182, %r17, %rd231;
	shr.u64 	%rd231, %rd122, 32;
	st.local.u32 	[%rd230], %rd122;
	add.s32 	%r429, %r429, 1;
	add.s64 	%rd230, %rd230, 4;
	add.s64 	%rd229, %rd229, 4;
	setp.ne.s32 	%p13, %r429, 6;
	@%p13 bra 	$L__BB2_13;
	shr.u32 	%r183, %r16, 23;
	st.local.u32 	[%rd4+24], %rd231;
	and.b32  	%r20, %r183, 31;
	and.b32  	%r184, %r183, 224;
	add.s32 	%r185, %r184, -128;
	shr.u32 	%r186, %r185, 5;
	mul.wide.u32 	%rd123, %r186, 4;
	sub.s64 	%rd18, %rd4, %rd123;
	ld.local.u32 	%r430, [%rd18+24];
	ld.local.u32 	%r431, [%rd18+20];
	setp.eq.s32 	%p14, %r20, 0;
	@%p14 bra 	$L__BB2_16;
	shf.l.wrap.b32 	%r430, %r431, %r430, %r20;
	ld.local.u32 	%r187, [%rd18+16];
	shf.l.wrap.b32 	%r431, %r187, %r431, %r20;
$L__BB2_16:
	shr.u32 	%r189, %r430, 30;
	shf.l.wrap.b32 	%r190, %r431, %r430, 2;
	shl.b32 	%r191, %r431, 2;
	shr.u32 	%r192, %r190, 31;
	add.s32 	%r193, %r192, %r189;
	neg.s32 	%r194, %r193;
	setp.lt.s32 	%p15, %r16, 0;
	selp.b32 	%r433, %r194, %r193, %p15;
	xor.b32  	%r195, %r190, %r16;
	shr.s32 	%r196, %r190, 31;
	xor.b32  	%r197, %r196, %r190;
	xor.b32  	%r198, %r196, %r191;
	cvt.u64.u32 	%rd124, %r197;
	shl.b64 	%rd125, %rd124, 32;
	cvt.u64.u32 	%rd126, %r198;
	or.b64  	%rd127, %rd125, %rd126;
	cvt.rn.f64.s64 	%fd3, %rd127;
	mul.f64 	%fd4, %fd3, 0d3BF921FB54442D19;
	cvt.rn.f32.f64 	%f83, %fd4;
	neg.f32 	%f84, %f83;
	setp.lt.s32 	%p16, %r195, 0;
	selp.f32 	%f329, %f84, %f83, %p16;
	mov.b32 	%r432, 0;
$L__BB2_17:
	setp.ltu.f32 	%p17, %f4, 0f47CE4780;
	add.s32 	%r200, %r433, 1;
	mul.rn.f32 	%f86, %f329, %f329;
	and.b32  	%r201, %r433, 1;
	setp.eq.b32 	%p18, %r201, 1;
	selp.f32 	%f87, %f329, 0f3F800000, %p18;
	fma.rn.f32 	%f88, %f86, %f87, 0f00000000;
	fma.rn.f32 	%f89, %f86, 0f37CBAC00, 0fBAB607ED;
	selp.f32 	%f90, 0fB94D4153, %f89, %p18;
	selp.f32 	%f91, 0f3C0885E4, 0f3D2AAABB, %p18;
	fma.rn.f32 	%f92, %f90, %f86, %f91;
	selp.f32 	%f93, 0fBE2AAAA8, 0fBEFFFFFF, %p18;
	fma.rn.f32 	%f94, %f92, %f86, %f93;
	fma.rn.f32 	%f95, %f94, %f88, %f87;
	and.b32  	%r202, %r200, 2;
	setp.eq.s32 	%p19, %r202, 0;
	mov.f32 	%f96, 0f00000000;
	sub.f32 	%f97, %f96, %f95;
	selp.f32 	%f98, %f95, %f97, %p19;
	mul.f32 	%f99, %f10, %f98;
	sub.f32 	%f100, %f9, %f99;
	mul.f32 	%f101, %f8, %f8;
	add.f32 	%f14, %f58, %f58;
	div.rn.f32 	%f102, %f59, %f14;
	fma.rn.f32 	%f103, %f102, %f102, %f101;
	max.f32 	%f104, %f103, 0f2B8CBCCC;
	div.rn.f32 	%f105, %f100, %f104;
	mul.f32 	%f15, %f58, %f58;
	setp.lt.f32 	%p20, %f105, %f15;
	selp.f32 	%f106, 0f3F800000, 0f00000000, %p20;
	cvta.to.global.u64 	%rd128, %rd102;
	mul.wide.s32 	%rd129, %r1, 4;
	add.s64 	%rd19, %rd128, %rd129;
	st.global.f32 	[%rd19], %f106;
	sub.f32 	%f16, %f60, %f59;
	div.rn.f32 	%f17, %f16, 0f40400000;
	setp.eq.f32 	%p21, %f4, 0f7F800000;
	mov.b32 	%r30, %f2;
	shr.u32 	%r203, %r30, 23;
	and.b32  	%r204, %r203, 224;
	add.s32 	%r205, %r204, -128;
	shl.b32 	%r206, %r30, 8;
	or.b32  	%r31, %r206, -2147483648;
	shr.u32 	%r207, %r205, 5;
	and.b32  	%r32, %r203, 31;
	cvt.u64.u32 	%rd130, %r207;
	neg.s64 	%rd20, %rd130;
	mul.rn.f32 	%f107, %f2, %f96;
	or.pred  	%p1, %p17, %p21;
	selp.f32 	%f341, %f3, %f107, %p17;
	mov.f32 	%f330, %f341;
	@%p1 bra 	$L__BB2_23;
	mov.b64 	%rd234, 0;
	mov.b32 	%r434, 0;
	mov.u64 	%rd232, __cudart_i2opi_f;
	mov.u64 	%rd233, %rd4;
$L__BB2_19:
	.pragma "nounroll";
	ld.global.nc.u32 	%r209, [%rd232];
	mad.wide.u32 	%rd133, %r209, %r31, %rd234;
	shr.u64 	%rd234, %rd133, 32;
	st.local.u32 	[%rd233], %rd133;
	add.s32 	%r434, %r434, 1;
	add.s64 	%rd233, %rd233, 4;
	add.s64 	%rd232, %rd232, 4;
	setp.ne.s32 	%p22, %r434, 6;
	@%p22 bra 	$L__BB2_19;
	setp.eq.s32 	%p23, %r32, 0;
	st.local.u32 	[%rd4+24], %rd234;
	shl.b64 	%rd134, %rd20, 2;
	add.s64 	%rd27, %rd4, %rd134;
	ld.local.u32 	%r435, [%rd27+24];
	ld.local.u32 	%r436, [%rd27+20];
	@%p23 bra 	$L__BB2_22;
	shf.l.wrap.b32 	%r435, %r436, %r435, %r32;
	ld.local.u32 	%r210, [%rd27+16];
	shf.l.wrap.b32 	%r436, %r210, %r436, %r32;
$L__BB2_22:
	setp.lt.s32 	%p24, %r30, 0;
	shr.u32 	%r211, %r435, 30;
	shf.l.wrap.b32 	%r212, %r436, %r435, 2;
	shl.b32 	%r213, %r436, 2;
	shr.u32 	%r214, %r212, 31;
	add.s32 	%r215, %r214, %r211;
	neg.s32 	%r216, %r215;
	selp.b32 	%r432, %r216, %r215, %p24;
	xor.b32  	%r217, %r212, %r30;
	shr.s32 	%r218, %r212, 31;
	xor.b32  	%r219, %r218, %r212;
	xor.b32  	%r220, %r218, %r213;
	cvt.u64.u32 	%rd135, %r219;
	shl.b64 	%rd136, %rd135, 32;
	cvt.u64.u32 	%rd137, %r220;
	or.b64  	%rd138, %rd136, %rd137;
	cvt.rn.f64.s64 	%fd5, %rd138;
	mul.f64 	%fd6, %fd5, 0d3BF921FB54442D19;
	cvt.rn.f32.f64 	%f108, %fd6;
	neg.f32 	%f109, %f108;
	setp.lt.s32 	%p25, %r217, 0;
	selp.f32 	%f330, %f109, %f108, %p25;
$L__BB2_23:
	mul.rn.f32 	%f110, %f330, %f330;
	and.b32  	%r221, %r432, 1;
	setp.eq.b32 	%p27, %r221, 1;
	selp.f32 	%f111, 0f3F800000, %f330, %p27;
	fma.rn.f32 	%f112, %f110, %f111, 0f00000000;
	fma.rn.f32 	%f113, %f110, 0f37CBAC00, 0fBAB607ED;
	selp.f32 	%f114, %f113, 0fB94D4153, %p27;
	selp.f32 	%f115, 0f3D2AAABB, 0f3C0885E4, %p27;
	fma.rn.f32 	%f116, %f114, %f110, %f115;
	selp.f32 	%f117, 0fBEFFFFFF, 0fBE2AAAA8, %p27;
	fma.rn.f32 	%f118, %f116, %f110, %f117;
	fma.rn.f32 	%f119, %f118, %f112, %f111;
	and.b32  	%r222, %r432, 2;
	setp.eq.s32 	%p28, %r222, 0;
	mov.f32 	%f120, 0f00000000;
	sub.f32 	%f121, %f120, %f119;
	selp.f32 	%f21, %f119, %f121, %p28;
	selp.b32 	%r481, %r2, 0, %p17;
	mov.u32 	%r441, %r481;
	mov.f32 	%f331, %f341;
	@%p1 bra 	$L__BB2_29;
	mov.b64 	%rd237, 0;
	mov.b32 	%r438, 0;
	mov.u64 	%rd235, __cudart_i2opi_f;
	mov.u64 	%rd236, %rd3;
$L__BB2_25:
	.pragma "nounroll";
	ld.global.nc.u32 	%r224, [%rd235];
	mad.wide.u32 	%rd141, %r224, %r31, %rd237;
	shr.u64 	%rd237, %rd141, 32;
	st.local.u32 	[%rd236], %rd141;
	add.s32 	%r438, %r438, 1;
	add.s64 	%rd236, %rd236, 4;
	add.s64 	%rd235, %rd235, 4;
	setp.ne.s32 	%p29, %r438, 6;
	@%p29 bra 	$L__BB2_25;
	setp.eq.s32 	%p30, %r32, 0;
	st.local.u32 	[%rd3+24], %rd237;
	shl.b64 	%rd142, %rd20, 2;
	add.s64 	%rd34, %rd3, %rd142;
	ld.local.u32 	%r439, [%rd34+24];
	ld.local.u32 	%r440, [%rd34+20];
	@%p30 bra 	$L__BB2_28;
	shf.l.wrap.b32 	%r439, %r440, %r439, %r32;
	ld.local.u32 	%r225, [%rd34+16];
	shf.l.wrap.b32 	%r440, %r225, %r440, %r32;
$L__BB2_28:
	setp.lt.s32 	%p31, %r30, 0;
	shr.u32 	%r226, %r439, 30;
	shf.l.wrap.b32 	%r227, %r440, %r439, 2;
	shl.b32 	%r228, %r440, 2;
	shr.u32 	%r229, %r227, 31;
	add.s32 	%r230, %r229, %r226;
	neg.s32 	%r231, %r230;
	selp.b32 	%r441, %r231, %r230, %p31;
	xor.b32  	%r232, %r227, %r30;
	shr.s32 	%r233, %r227, 31;
	xor.b32  	%r234, %r233, %r227;
	xor.b32  	%r235, %r233, %r228;
	cvt.u64.u32 	%rd143, %r234;
	shl.b64 	%rd144, %rd143, 32;
	cvt.u64.u32 	%rd145, %r235;
	or.b64  	%rd146, %rd144, %rd145;
	cvt.rn.f64.s64 	%fd7, %rd146;
	mul.f64 	%fd8, %fd7, 0d3BF921FB54442D19;
	cvt.rn.f32.f64 	%f122, %fd8;
	neg.f32 	%f123, %f122;
	setp.lt.s32 	%p32, %r232, 0;
	selp.f32 	%f331, %f123, %f122, %p32;
$L__BB2_29:
	shl.b64 	%rd147, %rd20, 2;
	add.s64 	%rd35, %rd2, %rd147;
	add.s32 	%r236, %r441, 1;
	mul.rn.f32 	%f124, %f331, %f331;
	and.b32  	%r237, %r441, 1;
	setp.eq.b32 	%p33, %r237, 1;
	selp.f32 	%f125, %f331, 0f3F800000, %p33;
	fma.rn.f32 	%f126, %f124, %f125, 0f00000000;
	fma.rn.f32 	%f127, %f124, 0f37CBAC00, 0fBAB607ED;
	selp.f32 	%f128, 0fB94D4153, %f127, %p33;
	selp.f32 	%f129, 0f3C0885E4, 0f3D2AAABB, %p33;
	fma.rn.f32 	%f130, %f128, %f124, %f129;
	selp.f32 	%f131, 0fBE2AAAA8, 0fBEFFFFFF, %p33;
	fma.rn.f32 	%f132, %f130, %f124, %f131;
	fma.rn.f32 	%f133, %f132, %f126, %f125;
	and.b32  	%r238, %r236, 2;
	setp.eq.s32 	%p34, %r238, 0;
	mov.f32 	%f134, 0f00000000;
	sub.f32 	%f135, %f134, %f133;
	selp.f32 	%f136, %f133, %f135, %p34;
	mul.f32 	%f137, %f10, %f136;
	sub.f32 	%f138, %f9, %f137;
	mul.f32 	%f139, %f21, %f21;
	fma.rn.f32 	%f140, %f17, 0f00000000, %f59;
	div.rn.f32 	%f141, %f140, %f14;
	fma.rn.f32 	%f142, %f141, %f141, %f139;
	max.f32 	%f143, %f142, 0f2B8CBCCC;
	div.rn.f32 	%f24, %f138, %f143;
	mov.u32 	%r445, %r481;
	mov.f32 	%f332, %f341;
	@%p1 bra 	$L__BB2_35;
	mov.b64 	%rd240, 0;
	mov.b32 	%r442, 0;
	mov.u64 	%rd238, __cudart_i2opi_f;
	mov.u64 	%rd239, %rd2;
$L__BB2_31:
	.pragma "nounroll";
	ld.global.nc.u32 	%r240, [%rd238];
	mad.wide.u32 	%rd150, %r240, %r31, %rd240;
	shr.u64 	%rd240, %rd150, 32;
	st.local.u32 	[%rd239], %rd150;
	add.s32 	%r442, %r442, 1;
	add.s64 	%rd239, %rd239, 4;
	add.s64 	%rd238, %rd238, 4;
	setp.ne.s32 	%p35, %r442, 6;
	@%p35 bra 	$L__BB2_31;
	setp.eq.s32 	%p36, %r32, 0;
	st.local.u32 	[%rd2+24], %rd240;
	ld.local.u32 	%r443, [%rd35+24];
	ld.local.u32 	%r444, [%rd35+20];
	@%p36 bra 	$L__BB2_34;
	shf.l.wrap.b32 	%r443, %r444, %r443, %r32;
	ld.local.u32 	%r241, [%rd35+16];
	shf.l.wrap.b32 	%r444, %r241, %r444, %r32;
$L__BB2_34:
	setp.lt.s32 	%p37, %r30, 0;
	shr.u32 	%r242, %r443, 30;
	shf.l.wrap.b32 	%r243, %r444, %r443, 2;
	shl.b32 	%r244, %r444, 2;
	shr.u32 	%r245, %r243, 31;
	add.s32 	%r246, %r245, %r242;
	neg.s32 	%r247, %r246;
	selp.b32 	%r445, %r247, %r246, %p37;
	xor.b32  	%r248, %r243, %r30;
	shr.s32 	%r249, %r243, 31;
	xor.b32  	%r250, %r249, %r243;
	xor.b32  	%r251, %r249, %r244;
	cvt.u64.u32 	%rd151, %r250;
	shl.b64 	%rd152, %rd151, 32;
	cvt.u64.u32 	%rd153, %r251;
	or.b64  	%rd154, %rd152, %rd153;
	cvt.rn.f64.s64 	%fd9, %rd154;
	mul.f64 	%fd10, %fd9, 0d3BF921FB54442D19;
	cvt.rn.f32.f64 	%f144, %fd10;
	neg.f32 	%f145, %f144;
	setp.lt.s32 	%p38, %r248, 0;
	selp.f32 	%f332, %f145, %f144, %p38;
$L__BB2_35:
	add.s64 	%rd42, %rd1, %rd147;
	mul.rn.f32 	%f146, %f332, %f332;
	and.b32  	%r252, %r445, 1;
	setp.eq.b32 	%p39, %r252, 1;
	selp.f32 	%f147, 0f3F800000, %f332, %p39;
	fma.rn.f32 	%f148, %f146, %f147, 0f00000000;
	fma.rn.f32 	%f149, %f146, 0f37CBAC00, 0fBAB607ED;
	selp.f32 	%f150, %f149, 0fB94D4153, %p39;
	selp.f32 	%f151, 0f3D2AAABB, 0f3C0885E4, %p39;
	fma.rn.f32 	%f152, %f150, %f146, %f151;
	selp.f32 	%f153, 0fBEFFFFFF, 0fBE2AAAA8, %p39;
	fma.rn.f32 	%f154, %f152, %f146, %f153;
	fma.rn.f32 	%f155, %f154, %f148, %f147;
	and.b32  	%r253, %r445, 2;
	setp.eq.s32 	%p40, %r253, 0;
	mov.f32 	%f156, 0f00000000;
	sub.f32 	%f157, %f156, %f155;
	selp.f32 	%f27, %f155, %f157, %p40;
	mov.u32 	%r449, %r481;
	mov.f32 	%f333, %f341;
	@%p1 bra 	$L__BB2_41;
	mov.b64 	%rd243, 0;
	mov.b32 	%r446, 0;
	mov.u64 	%rd241, __cudart_i2opi_f;
	mov.u64 	%rd242, %rd1;
$L__BB2_37:
	.pragma "nounroll";
	ld.global.nc.u32 	%r255, [%rd241];
	mad.wide.u32 	%rd158, %r255, %r31, %rd243;
	shr.u64 	%rd243, %rd158, 32;
	st.local.u32 	[%rd242], %rd158;
	add.s32 	%r446, %r446, 1;
	add.s64 	%rd242, %rd242, 4;
	add.s64 	%rd241, %rd241, 4;
	setp.ne.s32 	%p41, %r446, 6;
	@%p41 bra 	$L__BB2_37;
	setp.eq.s32 	%p42, %r32, 0;
	st.local.u32 	[%rd1+24], %rd243;
	ld.local.u32 	%r447, [%rd42+24];
	ld.local.u32 	%r448, [%rd42+20];
	@%p42 bra 	$L__BB2_40;
	shf.l.wrap.b32 	%r447, %r448, %r447, %r32;
	ld.local.u32 	%r256, [%rd42+16];
	shf.l.wrap.b32 	%r448, %r256, %r448, %r32;
$L__BB2_40:
	setp.lt.s32 	%p43, %r30, 0;
	shr.u32 	%r257, %r447, 30;
	shf.l.wrap.b32 	%r258, %r448, %r447, 2;
	shl.b32 	%r259, %r448, 2;
	shr.u32 	%r260, %r258, 31;
	add.s32 	%r261, %r260, %r257;
	neg.s32 	%r262, %r261;
	selp.b32 	%r449, %r262, %r261, %p43;
	xor.b32  	%r263, %r258, %r30;
	shr.s32 	%r264, %r258, 31;
	xor.b32  	%r265, %r264, %r258;
	xor.b32  	%r266, %r264, %r259;
	cvt.u64.u32 	%rd159, %r265;
	shl.b64 	%rd160, %rd159, 32;
	cvt.u64.u32 	%rd161, %r266;
	or.b64  	%rd162, %rd160, %rd161;
	cvt.rn.f64.s64 	%fd11, %rd162;
	mul.f64 	%fd12, %fd11, 0d3BF921FB54442D19;
	cvt.rn.f32.f64 	%f158, %fd12;
	neg.f32 	%f159, %f158;
	setp.lt.s32 	%p44, %r263, 0;
	selp.f32 	%f333, %f159, %f158, %p44;
$L__BB2_41:
	add.s32 	%r267, %r449, 1;
	mul.rn.f32 	%f160, %f333, %f333;
	and.b32  	%r268, %r449, 1;
	setp.eq.b32 	%p45, %r268, 1;
	selp.f32 	%f161, %f333, 0f3F800000, %p45;
	fma.rn.f32 	%f162, %f160, %f161, 0f00000000;
	fma.rn.f32 	%f163, %f160, 0f37CBAC00, 0fBAB607ED;
	selp.f32 	%f164, 0fB94D4153, %f163, %p45;
	selp.f32 	%f165, 0f3C0885E4, 0f3D2AAABB, %p45;
	fma.rn.f32 	%f166, %f164, %f160, %f165;
	selp.f32 	%f167, 0fBE2AAAA8, 0fBEFFFFFF, %p45;
	fma.rn.f32 	%f168, %f166, %f160, %f167;
	fma.rn.f32 	%f169, %f168, %f162, %f161;
	and.b32  	%r269, %r267, 2;
	setp.eq.s32 	%p46, %r269, 0;
	mov.f32 	%f170, 0f00000000;
	sub.f32 	%f171, %f170, %f169;
	selp.f32 	%f172, %f169, %f171, %p46;
	mul.f32 	%f173, %f10, %f172;
	sub.f32 	%f174, %f9, %f173;
	add.f32 	%f175, %f59, %f17;
	div.rn.f32 	%f176, %f175, %f14;
	mul.f32 	%f30, %f176, %f176;
	fma.rn.f32 	%f177, %f27, %f27, %f30;
	max.f32 	%f178, %f177, 0f2B8CBCCC;
	div.rn.f32 	%f179, %f174, %f178;
	setp.leu.f32 	%p47, %f24, %f15;
	setp.geu.f32 	%p48, %f179, %f15;
	or.pred  	%p49, %p47, %p48;
	@%p49 bra 	$L__BB2_45;
	setp.leu.f32 	%p50, %f60, %f59;
	@%p50 bra 	$L__BB2_44;
	fma.rn.f32 	%f181, %f17, 0f00000000, %f59;
	sub.f32 	%f182, %f60, %f181;
	div.rn.f32 	%f183, %f182, %f16;
	st.global.f32 	[%rd19], %f183;
	bra.uni 	$L__BB2_45;
$L__BB2_44:
	mov.b32 	%r270, 1065353216;
	st.global.u32 	[%rd19], %r270;
$L__BB2_45:
	fma.rn.f32 	%f31, %f17, 0f40000000, %f59;
	mov.u32 	%r453, %r481;
	mov.f32 	%f334, %f341;
	@%p1 bra 	$L__BB2_51;
	mov.b64 	%rd246, 0;
	mov.b32 	%r450, 0;
	mov.u64 	%rd244, __cudart_i2opi_f;
	mov.u64 	%rd245, %rd4;
$L__BB2_47:
	.pragma "nounroll";
	ld.global.nc.u32 	%r272, [%rd244];
	mad.wide.u32 	%rd165, %r272, %r31, %rd246;
	shr.u64 	%rd246, %rd165, 32;
	st.local.u32 	[%rd245], %rd165;
	add.s32 	%r450, %r450, 1;
	add.s64 	%rd245, %rd245, 4;
	add.s64 	%rd244, %rd244, 4;
	setp.ne.s32 	%p51, %r450, 6;
	@%p51 bra 	$L__BB2_47;
	setp.eq.s32 	%p52, %r32, 0;
	st.local.u32 	[%rd4+24], %rd246;
	shr.u32 	%r273, %r30, 23;
	and.b32  	%r274, %r273, 224;
	add.s32 	%r275, %r274, -128;
	shr.u32 	%r276, %r275, 5;
	mul.wide.u32 	%rd166, %r276, 4;
	sub.s64 	%rd55, %rd4, %rd166;
	ld.local.u32 	%r451, [%rd55+24];
	ld.local.u32 	%r452, [%rd55+20];
	@%p52 bra 	$L__BB2_50;
	shf.l.wrap.b32 	%r451, %r452, %r451, %r32;
	ld.local.u32 	%r277, [%rd55+16];
	shf.l.wrap.b32 	%r452, %r277, %r452, %r32;
$L__BB2_50:
	setp.lt.s32 	%p53, %r30, 0;
	shr.u32 	%r278, %r451, 30;
	shf.l.wrap.b32 	%r279, %r452, %r451, 2;
	shl.b32 	%r280, %r452, 2;
	shr.u32 	%r281, %r279, 31;
	add.s32 	%r282, %r281, %r278;
	neg.s32 	%r283, %r282;
	selp.b32 	%r453, %r283, %r282, %p53;
	xor.b32  	%r284, %r279, %r30;
	shr.s32 	%r285, %r279, 31;
	xor.b32  	%r286, %r285, %r279;
	xor.b32  	%r287, %r285, %r280;
	cvt.u64.u32 	%rd167, %r286;
	shl.b64 	%rd168, %rd167, 32;
	cvt.u64.u32 	%rd169, %r287;
	or.b64  	%rd170, %rd168, %rd169;
	cvt.rn.f64.s64 	%fd13, %rd170;
	mul.f64 	%fd14, %fd13, 0d3BF921FB54442D19;
	cvt.rn.f32.f64 	%f184, %fd14;
	neg.f32 	%f185, %f184;
	setp.lt.s32 	%p54, %r284, 0;
	selp.f32 	%f334, %f185, %f184, %p54;
$L__BB2_51:
	mul.rn.f32 	%f186, %f334, %f334;
	and.b32  	%r288, %r453, 1;
	setp.eq.b32 	%p55, %r288, 1;
	selp.f32 	%f187, 0f3F800000, %f334, %p55;
	fma.rn.f32 	%f188, %f186, %f187, 0f00000000;
	fma.rn.f32 	%f189, %f186, 0f37CBAC00, 0fBAB607ED;
	selp.f32 	%f190, %f189, 0fB94D4153, %p55;
	selp.f32 	%f191, 0f3D2AAABB, 0f3C0885E4, %p55;
	fma.rn.f32 	%f192, %f190, %f186, %f191;
	selp.f32 	%f193, 0fBEFFFFFF, 0fBE2AAAA8, %p55;
	fma.rn.f32 	%f194, %f192, %f186, %f193;
	fma.rn.f32 	%f195, %f194, %f188, %f187;
	and.b32  	%r289, %r453, 2;
	setp.eq.s32 	%p56, %r289, 0;
	mov.f32 	%f196, 0f00000000;
	sub.f32 	%f197, %f196, %f195;
	selp.f32 	%f34, %f195, %f197, %p56;
	mov.u32 	%r457, %r481;
	mov.f32 	%f335, %f341;
	@%p1 bra 	$L__BB2_57;
	mov.b64 	%rd249, 0;
	mov.b32 	%r454, 0;
	mov.u64 	%rd247, __cudart_i2opi_f;
	mov.u64 	%rd248, %rd3;
$L__BB2_53:
	.pragma "nounroll";
	ld.global.nc.u32 	%r291, [%rd247];
	mad.wide.u32 	%rd173, %r291, %r31, %rd249;
	shr.u64 	%rd249, %rd173, 32;
	st.local.u32 	[%rd248], %rd173;
	add.s32 	%r454, %r454, 1;
	add.s64 	%rd248, %rd248, 4;
	add.s64 	%rd247, %rd247, 4;
	setp.ne.s32 	%p57, %r454, 6;
	@%p57 bra 	$L__BB2_53;
	setp.eq.s32 	%p58, %r32, 0;
	st.local.u32 	[%rd3+24], %rd249;
	shr.u32 	%r292, %r30, 23;
	and.b32  	%r293, %r292, 224;
	add.s32 	%r294, %r293, -128;
	shr.u32 	%r295, %r294, 5;
	mul.wide.u32 	%rd174, %r295, 4;
	sub.s64 	%rd175, %rd3, %rd174;
	ld.local.u32 	%r455, [%rd175+24];
	ld.local.u32 	%r456, [%rd175+20];
	@%p58 bra 	$L__BB2_56;
	shf.l.wrap.b32 	%r455, %r456, %r455, %r32;
	shr.u32 	%r296, %r30, 23;
	and.b32  	%r297, %r296, 224;
	add.s32 	%r298, %r297, -128;
	shr.u32 	%r299, %r298, 5;
	mul.wide.u32 	%rd176, %r299, 4;
	sub.s64 	%rd177, %rd3, %rd176;
	ld.local.u32 	%r300, [%rd177+16];
	shf.l.wrap.b32 	%r456, %r300, %r456, %r32;
$L__BB2_56:
	setp.lt.s32 	%p59, %r30, 0;
	shr.u32 	%r301, %r455, 30;
	shf.l.wrap.b32 	%r302, %r456, %r455, 2;
	shl.b32 	%r303, %r456, 2;
	shr.u32 	%r304, %r302, 31;
	add.s32 	%r305, %r304, %r301;
	neg.s32 	%r306, %r305;
	selp.b32 	%r457, %r306, %r305, %p59;
	xor.b32  	%r307, %r302, %r30;
	shr.s32 	%r308, %r302, 31;
	xor.b32  	%r309, %r308, %r302;
	xor.b32  	%r310, %r308, %r303;
	cvt.u64.u32 	%rd178, %r309;
	shl.b64 	%rd179, %rd178, 32;
	cvt.u64.u32 	%rd180, %r310;
	or.b64  	%rd181, %rd179, %rd180;
	cvt.rn.f64.s64 	%fd15, %rd181;
	mul.f64 	%fd16, %fd15, 0d3BF921FB54442D19;
	cvt.rn.f32.f64 	%f198, %fd16;
	neg.f32 	%f199, %f198;
	setp.lt.s32 	%p60, %r307, 0;
	selp.f32 	%f335, %f199, %f198, %p60;
$L__BB2_57:
	add.s32 	%r311, %r457, 1;
	mul.rn.f32 	%f200, %f335, %f335;
	and.b32  	%r312, %r457, 1;
	setp.eq.b32 	%p61, %r312, 1;
	selp.f32 	%f201, %f335, 0f3F800000, %p61;
	fma.rn.f32 	%f202, %f200, %f201, 0f00000000;
	fma.rn.f32 	%f203, %f200, 0f37CBAC00, 0fBAB607ED;
	selp.f32 	%f204, 0fB94D4153, %f203, %p61;
	selp.f32 	%f205, 0f3C0885E4, 0f3D2AAABB, %p61;
	fma.rn.f32 	%f206, %f204, %f200, %f205;
	selp.f32 	%f207, 0fBE2AAAA8, 0fBEFFFFFF, %p61;
	fma.rn.f32 	%f208, %f206, %f200, %f207;
	fma.rn.f32 	%f209, %f208, %f202, %f201;
	and.b32  	%r313, %r311, 2;
	setp.eq.s32 	%p62, %r313, 0;
	mov.f32 	%f210, 0f00000000;
	sub.f32 	%f211, %f210, %f209;
	selp.f32 	%f212, %f209, %f211, %p62;
	mul.f32 	%f213, %f10, %f212;
	sub.f32 	%f214, %f9, %f213;
	fma.rn.f32 	%f215, %f34, %f34, %f30;
	max.f32 	%f216, %f215, 0f2B8CBCCC;
	div.rn.f32 	%f37, %f214, %f216;
	mov.u32 	%r461, %r481;
	mov.f32 	%f336, %f341;
	@%p1 bra 	$L__BB2_63;
	mov.b64 	%rd252, 0;
	mov.b32 	%r458, 0;
	mov.u64 	%rd250, __cudart_i2opi_f;
	mov.u64 	%rd251, %rd2;
$L__BB2_59:
	.pragma "nounroll";
	ld.global.nc.u32 	%r315, [%rd250];
	mad.wide.u32 	%rd184, %r315, %r31, %rd252;
	shr.u64 	%rd252, %rd184, 32;
	st.local.u32 	[%rd251], %rd184;
	add.s32 	%r458, %r458, 1;
	add.s64 	%rd251, %rd251, 4;
	add.s64 	%rd250, %rd250, 4;
	setp.ne.s32 	%p63, %r458, 6;
	@%p63 bra 	$L__BB2_59;
	setp.eq.s32 	%p64, %r32, 0;
	st.local.u32 	[%rd2+24], %rd252;
	ld.local.u32 	%r459, [%rd35+24];
	ld.local.u32 	%r460, [%rd35+20];
	@%p64 bra 	$L__BB2_62;
	shf.l.wrap.b32 	%r459, %r460, %r459, %r32;
	ld.local.u32 	%r316, [%rd35+16];
	shf.l.wrap.b32 	%r460, %r316, %r460, %r32;
$L__BB2_62:
	setp.lt.s32 	%p65, %r30, 0;
	shr.u32 	%r317, %r459, 30;
	shf.l.wrap.b32 	%r318, %r460, %r459, 2;
	shl.b32 	%r319, %r460, 2;
	shr.u32 	%r320, %r318, 31;
	add.s32 	%r321, %r320, %r317;
	neg.s32 	%r322, %r321;
	selp.b32 	%r461, %r322, %r321, %p65;
	xor.b32  	%r323, %r318, %r30;
	shr.s32 	%r324, %r318, 31;
	xor.b32  	%r325, %r324, %r318;
	xor.b32  	%r326, %r324, %r319;
	cvt.u64.u32 	%rd185, %r325;
	shl.b64 	%rd186, %rd185, 32;
	cvt.u64.u32 	%rd187, %r326;
	or.b64  	%rd188, %rd186, %rd187;
	cvt.rn.f64.s64 	%fd17, %rd188;
	mul.f64 	%fd18, %fd17, 0d3BF921FB54442D19;
	cvt.rn.f32.f64 	%f217, %fd18;
	neg.f32 	%f218, %f217;
	setp.lt.s32 	%p66, %r323, 0;
	selp.f32 	%f336, %f218, %f217, %p66;
$L__BB2_63:
	mul.rn.f32 	%f219, %f336, %f336;
	and.b32  	%r327, %r461, 1;
	setp.eq.b32 	%p67, %r327, 1;
	selp.f32 	%f220, 0f3F800000, %f336, %p67;
	fma.rn.f32 	%f221, %f219, %f220, 0f00000000;
	fma.rn.f32 	%f222, %f219, 0f37CBAC00, 0fBAB607ED;
	selp.f32 	%f223, %f222, 0fB94D4153, %p67;
	selp.f32 	%f224, 0f3D2AAABB, 0f3C0885E4, %p67;
	fma.rn.f32 	%f225, %f223, %f219, %f224;
	selp.f32 	%f226, 0fBEFFFFFF, 0fBE2AAAA8, %p67;
	fma.rn.f32 	%f227, %f225, %f219, %f226;
	fma.rn.f32 	%f228, %f227, %f221, %f220;
	and.b32  	%r328, %r461, 2;
	setp.eq.s32 	%p68, %r328, 0;
	mov.f32 	%f229, 0f00000000;
	sub.f32 	%f230, %f229, %f228;
	selp.f32 	%f40, %f228, %f230, %p68;
	mov.u32 	%r465, %r481;
	mov.f32 	%f337, %f341;
	@%p1 bra 	$L__BB2_69;
	mov.b64 	%rd255, 0;
	mov.b32 	%r462, 0;
	mov.u64 	%rd253, __cudart_i2opi_f;
	mov.u64 	%rd254, %rd1;
$L__BB2_65:
	.pragma "nounroll";
	ld.global.nc.u32 	%r330, [%rd253];
	mad.wide.u32 	%rd191, %r330, %r31, %rd255;
	shr.u64 	%rd255, %rd191, 32;
	st.local.u32 	[%rd254], %rd191;
	add.s32 	%r462, %r462, 1;
	add.s64 	%rd254, %rd254, 4;
	add.s64 	%rd253, %rd253, 4;
	setp.ne.s32 	%p69, %r462, 6;
	@%p69 bra 	$L__BB2_65;
	setp.eq.s32 	%p70, %r32, 0;
	st.local.u32 	[%rd1+24], %rd255;
	ld.local.u32 	%r463, [%rd42+24];
	ld.local.u32 	%r464, [%rd42+20];
	@%p70 bra 	$L__BB2_68;
	shf.l.wrap.b32 	%r463, %r464, %r463, %r32;
	ld.local.u32 	%r331, [%rd42+16];
	shf.l.wrap.b32 	%r464, %r331, %r464, %r32;
$L__BB2_68:
	setp.lt.s32 	%p71, %r30, 0;
	shr.u32 	%r332, %r463, 30;
	shf.l.wrap.b32 	%r333, %r464, %r463, 2;
	shl.b32 	%r334, %r464, 2;
	shr.u32 	%r335, %r333, 31;
	add.s32 	%r336, %r335, %r332;
	neg.s32 	%r337, %r336;
	selp.b32 	%r465, %r337, %r336, %p71;
	xor.b32  	%r338, %r333, %r30;
	shr.s32 	%r339, %r333, 31;
	xor.b32  	%r340, %r339, %r333;
	xor.b32  	%r341, %r339, %r334;
	cvt.u64.u32 	%rd192, %r340;
	shl.b64 	%rd193, %rd192, 32;
	cvt.u64.u32 	%rd194, %r341;
	or.b64  	%rd195, %rd193, %rd194;
	cvt.rn.f64.s64 	%fd19, %rd195;
	mul.f64 	%fd20, %fd19, 0d3BF921FB54442D19;
	cvt.rn.f32.f64 	%f231, %fd20;
	neg.f32 	%f232, %f231;
	setp.lt.s32 	%p72, %r338, 0;
	selp.f32 	%f337, %f232, %f231, %p72;
$L__BB2_69:
	add.s32 	%r342, %r465, 1;
	mul.rn.f32 	%f233, %f337, %f337;
	and.b32  	%r343, %r465, 1;
	setp.eq.b32 	%p73, %r343, 1;
	selp.f32 	%f234, %f337, 0f3F800000, %p73;
	fma.rn.f32 	%f235, %f233, %f234, 0f00000000;
	fma.rn.f32 	%f236, %f233, 0f37CBAC00, 0fBAB607ED;
	selp.f32 	%f237, 0fB94D4153, %f236, %p73;
	selp.f32 	%f238, 0f3C0885E4, 0f3D2AAABB, %p73;
	fma.rn.f32 	%f239, %f237, %f233, %f238;
	selp.f32 	%f240, 0fBE2AAAA8, 0fBEFFFFFF, %p73;
	fma.rn.f32 	%f241, %f239, %f233, %f240;
	fma.rn.f32 	%f242, %f241, %f235, %f234;
	and.b32  	%r344, %r342, 2;
	setp.eq.s32 	%p74, %r344, 0;
	mov.f32 	%f243, 0f00000000;
	sub.f32 	%f244, %f243, %f242;
	selp.f32 	%f245, %f242, %f244, %p74;
	mul.f32 	%f246, %f10, %f245;
	sub.f32 	%f247, %f9, %f246;
	div.rn.f32 	%f248, %f31, %f14;
	mul.f32 	%f43, %f248, %f248;
	fma.rn.f32 	%f249, %f40, %f40, %f43;
	max.f32 	%f250, %f249, 0f2B8CBCCC;
	div.rn.f32 	%f251, %f247, %f250;
	setp.leu.f32 	%p75, %f37, %f15;
	setp.geu.f32 	%p76, %f251, %f15;
	or.pred  	%p77, %p75, %p76;
	@%p77 bra 	$L__BB2_73;
	setp.gt.f32 	%p78, %f60, %f59;
	@%p78 bra 	$L__BB2_72;
	mov.b32 	%r345, 1065353216;
	st.global.u32 	[%rd19], %r345;
	bra.uni 	$L__BB2_73;
$L__BB2_72:
	add.f32 	%f253, %f59, %f17;
	sub.f32 	%f254, %f60, %f253;
	div.rn.f32 	%f255, %f254, %f16;
	st.global.f32 	[%rd19], %f255;
$L__BB2_73:
	fma.rn.f32 	%f44, %f17, 0f40400000, %f59;
	mov.u32 	%r469, %r481;
	mov.f32 	%f338, %f341;
	@%p1 bra 	$L__BB2_79;
	mov.b64 	%rd258, 0;
	mov.b32 	%r466, 0;
	mov.u64 	%rd256, __cudart_i2opi_f;
	mov.u64 	%rd257, %rd4;
$L__BB2_75:
	.pragma "nounroll";
	ld.global.nc.u32 	%r347, [%rd256];
	mad.wide.u32 	%rd198, %r347, %r31, %rd258;
	shr.u64 	%rd258, %rd198, 32;
	st.local.u32 	[%rd257], %rd198;
	add.s32 	%r466, %r466, 1;
	add.s64 	%rd257, %rd257, 4;
	add.s64 	%rd256, %rd256, 4;
	setp.ne.s32 	%p79, %r466, 6;
	@%p79 bra 	$L__BB2_75;
	setp.eq.s32 	%p80, %r32, 0;
	st.local.u32 	[%rd4+24], %rd258;
	shr.u32 	%r348, %r30, 23;
	and.b32  	%r349, %r348, 224;
	add.s32 	%r350, %r349, -128;
	shr.u32 	%r351, %r350, 5;
	mul.wide.u32 	%rd199, %r351, 4;
	sub.s64 	%rd80, %rd4, %rd199;
	ld.local.u32 	%r467, [%rd80+24];
	ld.local.u32 	%r468, [%rd80+20];
	@%p80 bra 	$L__BB2_78;
	shf.l.wrap.b32 	%r467, %r468, %r467, %r32;
	ld.local.u32 	%r352, [%rd80+16];
	shf.l.wrap.b32 	%r468, %r352, %r468, %r32;
$L__BB2_78:
	setp.lt.s32 	%p81, %r30, 0;
	shr.u32 	%r353, %r467, 30;
	shf.l.wrap.b32 	%r354, %r468, %r467, 2;
	shl.b32 	%r355, %r468, 2;
	shr.u32 	%r356, %r354, 31;
	add.s32 	%r357, %r356, %r353;
	neg.s32 	%r358, %r357;
	selp.b32 	%r469, %r358, %r357, %p81;
	xor.b32  	%r359, %r354, %r30;
	shr.s32 	%r360, %r354, 31;
	xor.b32  	%r361, %r360, %r354;
	xor.b32  	%r362, %r360, %r355;
	cvt.u64.u32 	%rd200, %r361;
	shl.b64 	%rd201, %rd200, 32;
	cvt.u64.u32 	%rd202, %r362;
	or.b64  	%rd203, %rd201, %rd202;
	cvt.rn.f64.s64 	%fd21, %rd203;
	mul.f64 	%fd22, %fd21, 0d3BF921FB54442D19;
	cvt.rn.f32.f64 	%f256, %fd22;
	neg.f32 	%f257, %f256;
	setp.lt.s32 	%p82, %r359, 0;
	selp.f32 	%f338, %f257, %f256, %p82;
$L__BB2_79:
	mul.rn.f32 	%f258, %f338, %f338;
	and.b32  	%r363, %r469, 1;
	setp.eq.b32 	%p83, %r363, 1;
	selp.f32 	%f259, 0f3F800000, %f338, %p83;
	fma.rn.f32 	%f260, %f258, %f259, 0f00000000;
	fma.rn.f32 	%f261, %f258, 0f37CBAC00, 0fBAB607ED;
	selp.f32 	%f262, %f261, 0fB94D4153, %p83;
	selp.f32 	%f263, 0f3D2AAABB, 0f3C0885E4, %p83;
	fma.rn.f32 	%f264, %f262, %f258, %f263;
	selp.f32 	%f265, 0fBEFFFFFF, 0fBE2AAAA8, %p83;
	fma.rn.f32 	%f266, %f264, %f258, %f265;
	fma.rn.f32 	%f267, %f266, %f260, %f259;
	and.b32  	%r364, %r469, 2;
	setp.eq.s32 	%p84, %r364, 0;
	mov.f32 	%f268, 0f00000000;
	sub.f32 	%f269, %f268, %f267;
	selp.f32 	%f47, %f267, %f269, %p84;
	mov.u32 	%r473, %r481;
	mov.f32 	%f339, %f341;
	@%p1 bra 	$L__BB2_85;
	mov.b64 	%rd261, 0;
	mov.b32 	%r470, 0;
	mov.u64 	%rd259, __cudart_i2opi_f;
	mov.u64 	%rd260, %rd3;
$L__BB2_81:
	.pragma "nounroll";
	ld.global.nc.u32 	%r366, [%rd259];
	mad.wide.u32 	%rd206, %r366, %r31, %rd261;
	shr.u64 	%rd261, %rd206, 32;
	st.local.u32 	[%rd260], %rd206;
	add.s32 	%r470, %r470, 1;
	add.s64 	%rd260, %rd260, 4;
	add.s64 	%rd259, %rd259, 4;
	setp.ne.s32 	%p85, %r470, 6;
	@%p85 bra 	$L__BB2_81;
	setp.eq.s32 	%p86, %r32, 0;
	st.local.u32 	[%rd3+24], %rd261;
	shr.u32 	%r367, %r30, 23;
	and.b32  	%r368, %r367, 224;
	add.s32 	%r369, %r368, -128;
	shr.u32 	%r370, %r369, 5;
	mul.wide.u32 	%rd207, %r370, 4;
	sub.s64 	%rd87, %rd3, %rd207;
	ld.local.u32 	%r471, [%rd87+24];
	ld.local.u32 	%r472, [%rd87+20];
	@%p86 bra 	$L__BB2_84;
	shf.l.wrap.b32 	%r471, %r472, %r471, %r32;
	ld.local.u32 	%r371, [%rd87+16];
	shf.l.wrap.b32 	%r472, %r371, %r472, %r32;
$L__BB2_84:
	setp.lt.s32 	%p87, %r30, 0;
	shr.u32 	%r372, %r471, 30;
	shf.l.wrap.b32 	%r373, %r472, %r471, 2;
	shl.b32 	%r374, %r472, 2;
	shr.u32 	%r375, %r373, 31;
	add.s32 	%r376, %r375, %r372;
	neg.s32 	%r377, %r376;
	selp.b32 	%r473, %r377, %r376, %p87;
	xor.b32  	%r378, %r373, %r30;
	shr.s32 	%r379, %r373, 31;
	xor.b32  	%r380, %r379, %r373;
	xor.b32  	%r381, %r379, %r374;
	cvt.u64.u32 	%rd208, %r380;
	shl.b64 	%rd209, %rd208, 32;
	cvt.u64.u32 	%rd210, %r381;
	or.b64  	%rd211, %rd209, %rd210;
	cvt.rn.f64.s64 	%fd23, %rd211;
	mul.f64 	%fd24, %fd23, 0d3BF921FB54442D19;
	cvt.rn.f32.f64 	%f270, %fd24;
	neg.f32 	%f271, %f270;
	setp.lt.s32 	%p88, %r378, 0;
	selp.f32 	%f339, %f271, %f270, %p88;
$L__BB2_85:
	sub.s32 	%r134, 32, %r32;
	add.s32 	%r382, %r473, 1;
	mul.rn.f32 	%f272, %f339, %f339;
	and.b32  	%r383, %r473, 1;
	setp.eq.b32 	%p89, %r383, 1;
	selp.f32 	%f273, %f339, 0f3F800000, %p89;
	fma.rn.f32 	%f274, %f272, %f273, 0f00000000;
	fma.rn.f32 	%f275, %f272, 0f37CBAC00, 0fBAB607ED;
	selp.f32 	%f276, 0fB94D4153, %f275, %p89;
	selp.f32 	%f277, 0f3C0885E4, 0f3D2AAABB, %p89;
	fma.rn.f32 	%f278, %f276, %f272, %f277;
	selp.f32 	%f279, 0fBE2AAAA8, 0fBEFFFFFF, %p89;
	fma.rn.f32 	%f280, %f278, %f272, %f279;
	fma.rn.f32 	%f281, %f280, %f274, %f273;
	and.b32  	%r384, %r382, 2;
	setp.eq.s32 	%p90, %r384, 0;
	mov.f32 	%f282, 0f00000000;
	sub.f32 	%f283, %f282, %f281;
	selp.f32 	%f284, %f281, %f283, %p90;
	mul.f32 	%f285, %f10, %f284;
	sub.f32 	%f286, %f9, %f285;
	fma.rn.f32 	%f287, %f47, %f47, %f43;
	max.f32 	%f288, %f287, 0f2B8CBCCC;
	div.rn.f32 	%f50, %f286, %f288;
	mov.u32 	%r477, %r481;
	mov.f32 	%f340, %f341;
	@%p1 bra 	$L__BB2_91;
	mov.b64 	%rd264, 0;
	mov.b32 	%r474, 0;
	mov.u64 	%rd262, __cudart_i2opi_f;
	mov.u64 	%rd263, %rd2;
$L__BB2_87:
	.pragma "nounroll";
	ld.global.nc.u32 	%r386, [%rd262];
	mad.wide.u32 	%rd214, %r386, %r31, %rd264;
	shr.u64 	%rd264, %rd214, 32;
	st.local.u32 	[%rd263], %rd214;
	add.s32 	%r474, %r474, 1;
	add.s64 	%rd263, %rd263, 4;
	add.s64 	%rd262, %rd262, 4;
	setp.ne.s32 	%p91, %r474, 6;
	@%p91 bra 	$L__BB2_87;
	setp.eq.s32 	%p92, %r32, 0;
	st.local.u32 	[%rd2+24], %rd264;
	ld.local.u32 	%r475, [%rd35+24];
	ld.local.u32 	%r476, [%rd35+20];
	@%p92 bra 	$L__BB2_90;
	shl.b32 	%r387, %r475, %r32;
	shr.u32 	%r388, %r476, %r134;
	add.s32 	%r475, %r388, %r387;
	shl.b32 	%r389, %r476, %r32;
	ld.local.u32 	%r390, [%rd35+16];
	shr.u32 	%r391, %r390, %r134;
	add.s32 	%r476, %r391, %r389;
$L__BB2_90:
	setp.lt.s32 	%p93, %r30, 0;
	shr.u32 	%r392, %r475, 30;
	shf.l.wrap.b32 	%r393, %r476, %r475, 2;
	shl.b32 	%r394, %r476, 2;
	shr.u32 	%r395, %r393, 31;
	add.s32 	%r396, %r395, %r392;
	neg.s32 	%r397, %r396;
	selp.b32 	%r477, %r397, %r396, %p93;
	xor.b32  	%r398, %r393, %r30;
	shr.s32 	%r399, %r393, 31;
	xor.b32  	%r400, %r399, %r393;
	xor.b32  	%r401, %r399, %r394;
	cvt.u64.u32 	%rd215, %r400;
	shl.b64 	%rd216, %rd215, 32;
	cvt.u64.u32 	%rd217, %r401;
	or.b64  	%rd218, %rd216, %rd217;
	cvt.rn.f64.s64 	%fd25, %rd218;
	mul.f64 	%fd26, %fd25, 0d3BF921FB54442D19;
	cvt.rn.f32.f64 	%f289, %fd26;
	neg.f32 	%f290, %f289;
	setp.lt.s32 	%p94, %r398, 0;
	selp.f32 	%f340, %f290, %f289, %p94;
$L__BB2_91:
	mul.rn.f32 	%f291, %f340, %f340;
	and.b32  	%r402, %r477, 1;
	setp.eq.b32 	%p95, %r402, 1;
	selp.f32 	%f292, 0f3F800000, %f340, %p95;
	fma.rn.f32 	%f293, %f291, %f292, 0f00000000;
	fma.rn.f32 	%f294, %f291, 0f37CBAC00, 0fBAB607ED;
	selp.f32 	%f295, %f294, 0fB94D4153, %p95;
	selp.f32 	%f296, 0f3D2AAABB, 0f3C0885E4, %p95;
	fma.rn.f32 	%f297, %f295, %f291, %f296;
	selp.f32 	%f298, 0fBEFFFFFF, 0fBE2AAAA8, %p95;
	fma.rn.f32 	%f299, %f297, %f291, %f298;
	fma.rn.f32 	%f300, %f299, %f293, %f292;
	and.b32  	%r403, %r477, 2;
	setp.eq.s32 	%p96, %r403, 0;
	mov.f32 	%f301, 0f00000000;
	sub.f32 	%f302, %f301, %f300;
	selp.f32 	%f53, %f300, %f302, %p96;
	@%p1 bra 	$L__BB2_97;
	mov.b64 	%rd267, 0;
	mov.b32 	%r478, 0;
	mov.u64 	%rd265, __cudart_i2opi_f;
	mov.u64 	%rd266, %rd1;
$L__BB2_93:
	.pragma "nounroll";
	ld.global.nc.u32 	%r405, [%rd265];
	mad.wide.u32 	%rd221, %r405, %r31, %rd267;
	shr.u64 	%rd267, %rd221, 32;
	st.local.u32 	[%rd266], %rd221;
	add.s32 	%r478, %r478, 1;
	add.s64 	%rd266, %rd266, 4;
	add.s64 	%rd265, %rd265, 4;
	setp.ne.s32 	%p97, %r478, 6;
	@%p97 bra 	$L__BB2_93;
	setp.eq.s32 	%p98, %r32, 0;
	st.local.u32 	[%rd1+24], %rd267;
	ld.local.u32 	%r479, [%rd42+24];
	ld.local.u32 	%r480, [%rd42+20];
	@%p98 bra 	$L__BB2_96;
	shl.b32 	%r406, %r479, %r32;
	shr.u32 	%r407, %r480, %r134;
	add.s32 	%r479, %r407, %r406;
	shl.b32 	%r408, %r480, %r32;
	ld.local.u32 	%r409, [%rd42+16];
	shr.u32 	%r410, %r409, %r134;
	add.s32 	%r480, %r410, %r408;
$L__BB2_96:
	setp.lt.s32 	%p99, %r30, 0;
	shr.u32 	%r411, %r479, 30;
	shf.l.wrap.b32 	%r412, %r480, %r479, 2;
	shl.b32 	%r413, %r480, 2;
	shr.u32 	%r414, %r412, 31;
	add.s32 	%r415, %r414, %r411;
	neg.s32 	%r416, %r415;
	selp.b32 	%r481, %r416, %r415, %p99;
	xor.b32  	%r417, %r412, %r30;
	shr.s32 	%r418, %r412, 31;
	xor.b32  	%r419, %r418, %r412;
	xor.b32  	%r420, %r418, %r413;
	cvt.u64.u32 	%rd222, %r419;
	shl.b64 	%rd223, %rd222, 32;
	cvt.u64.u32 	%rd224, %r420;
	or.b64  	%rd225, %rd223, %rd224;
	cvt.rn.f64.s64 	%fd27, %rd225;
	mul.f64 	%fd28, %fd27, 0d3BF921FB54442D19;
	cvt.rn.f32.f64 	%f303, %fd28;
	neg.f32 	%f304, %f303;
	setp.lt.s32 	%p100, %r417, 0;
	selp.f32 	%f341, %f304, %f303, %p100;
$L__BB2_97:
	add.s32 	%r421, %r481, 1;
	mul.rn.f32 	%f305, %f341, %f341;
	and.b32  	%r422, %r481, 1;
	setp.eq.b32 	%p101, %r422, 1;
	selp.f32 	%f306, %f341, 0f3F800000, %p101;
	fma.rn.f32 	%f307, %f305, %f306, 0f00000000;
	fma.rn.f32 	%f308, %f305, 0f37CBAC00, 0fBAB607ED;
	selp.f32 	%f309, 0fB94D4153, %f308, %p101;
	selp.f32 	%f310, 0f3C0885E4, 0f3D2AAABB, %p101;
	fma.rn.f32 	%f311, %f309, %f305, %f310;
	selp.f32 	%f312, 0fBE2AAAA8, 0fBEFFFFFF, %p101;
	fma.rn.f32 	%f313, %f311, %f305, %f312;
	fma.rn.f32 	%f314, %f313, %f307, %f306;
	and.b32  	%r423, %r421, 2;
	setp.eq.s32 	%p102, %r423, 0;
	mov.f32 	%f315, 0f00000000;
	sub.f32 	%f316, %f315, %f314;
	selp.f32 	%f317, %f314, %f316, %p102;
	mul.f32 	%f318, %f10, %f317;
	sub.f32 	%f319, %f9, %f318;
	mul.f32 	%f320, %f53, %f53;
	div.rn.f32 	%f321, %f44, %f14;
	fma.rn.f32 	%f322, %f321, %f321, %f320;
	max.f32 	%f323, %f322, 0f2B8CBCCC;
	div.rn.f32 	%f324, %f319, %f323;
	setp.leu.f32 	%p103, %f50, %f15;
	setp.geu.f32 	%p104, %f324, %f15;
	or.pred  	%p105, %p103, %p104;
	@%p105 bra 	$L__BB2_101;
	setp.gt.f32 	%p106, %f60, %f59;
	@%p106 bra 	$L__BB2_100;
	mov.b32 	%r424, 1065353216;
	st.global.u32 	[%rd19], %r424;
	bra.uni 	$L__BB2_101;
$L__BB2_100:
	sub.f32 	%f326, %f60, %f31;
	div.rn.f32 	%f327, %f326, %f16;
	st.global.f32 	[%rd19], %f327;
$L__BB2_101:
	ret;

}
	// .globl	_Z13p_line_kernelffPKfS0_S0_Pfifffff
.visible .entry _Z13p_line_kernelffPKfS0_S0_Pfifffff(
	.param .f32 _Z13p_line_kernelffPKfS0_S0_Pfifffff_param_0,
	.param .f32 _Z13p_line_kernelffPKfS0_S0_Pfifffff_param_1,
	.param .u64 .ptr .align 1 _Z13p_line_kernelffPKfS0_S0_Pfifffff_param_2,
	.param .u64 .ptr .align 1 _Z13p_line_kernelffPKfS0_S0_Pfifffff_param_3,
	.param .u64 .ptr .align 1 _Z13p_line_kernelffPKfS0_S0_Pfifffff_param_4,
	.param .u64 .ptr .align 1 _Z13p_line_kernelffPKfS0_S0_Pfifffff_param_5,
	.param .u32 _Z13p_line_kernelffPKfS0_S0_Pfifffff_param_6,
	.param .f32 _Z13p_line_kernelffPKfS0_S0_Pfifffff_param_7,
	.param .f32 _Z13p_line_kernelffPKfS0_S0_Pfifffff_param_8,
	.param .f32 _Z13p_line_kernelffPKfS0_S0_Pfifffff_param_9,
	.param .f32 _Z13p_line_kernelffPKfS0_S0_Pfifffff_param_10,
	.param .f32 _Z13p_line_kernelffPKfS0_S0_Pfifffff_param_11
)
{
	.local .align 4 .b8 	__local_depot3[28];
	.reg .b64 	%SP;
	.reg .b64 	%SPL;
	.reg .pred 	%p<37>;
	.reg .b32 	%r<162>;
	.reg .b32 	%f<139>;
	.reg .b64 	%rd<89>;
	.reg .b64 	%fd<9>;

	mov.u64 	%SPL, __local_depot3;
	ld.param.f32 	%f27, [_Z13p_line_kernelffPKfS0_S0_Pfifffff_param_0];
	ld.param.f32 	%f28, [_Z13p_line_kernelffPKfS0_S0_Pfifffff_param_1];
	ld.param.u64 	%rd30, [_Z13p_line_kernelffPKfS0_S0_Pfifffff_param_2];
	ld.param.u64 	%rd31, [_Z13p_line_kernelffPKfS0_S0_Pfifffff_param_3];
	ld.param.u64 	%rd32, [_Z13p_line_kernelffPKfS0_S0_Pfifffff_param_4];
	ld.param.u64 	%rd33, [_Z13p_line_kernelffPKfS0_S0_Pfifffff_param_5];
	ld.param.u32 	%r56, [_Z13p_line_kernelffPKfS0_S0_Pfifffff_param_6];
	ld.param.f32 	%f29, [_Z13p_line_kernelffPKfS0_S0_Pfifffff_param_7];
	ld.param.f32 	%f30, [_Z13p_line_kernelffPKfS0_S0_Pfifffff_param_8];
	ld.param.f32 	%f31, [_Z13p_line_kernelffPKfS0_S0_Pfifffff_param_10];
	ld.param.f32 	%f32, [_Z13p_line_kernelffPKfS0_S0_Pfifffff_param_11];
	add.u64 	%rd1, %SPL, 0;
	mov.u32 	%r57, %ctaid.x;
	mov.u32 	%r58, %ntid.x;
	mov.u32 	%r59, %tid.x;
	mad.lo.s32 	%r1, %r57, %r58, %r59;
	setp.ge.s32 	%p1, %r1, %r56;
	@%p1 bra 	$L__BB3_34;
	cvta.to.global.u64 	%rd35, %rd30;
	cvta.to.global.u64 	%rd36, %rd31;
	cvta.to.global.u64 	%rd37, %rd32;
	mul.wide.s32 	%rd38, %r1, 4;
	add.s64 	%rd39, %rd35, %rd38;
	ld.global.f32 	%f33, [%rd39];
	add.s64 	%rd40, %rd36, %rd38;
	ld.global.f32 	%f34, [%rd40];
	add.s64 	%rd41, %rd37, %rd38;
	ld.global.f32 	%f1, [%rd41];
	add.f32 	%f2, %f33, %f34;
	sub.f32 	%f35, %f34, %f33;
	mul.f32 	%f3, %f35, 0f3F000000;
	mul.f32 	%f36, %f3, 0f3F22F983;
	cvt.rni.s32.f32 	%r149, %f36;
	cvt.rn.f32.s32 	%f37, %r149;
	fma.rn.f32 	%f38, %f37, 0fBFC90FDA, %f3;
	fma.rn.f32 	%f39, %f37, 0fB3A22168, %f38;
	fma.rn.f32 	%f135, %f37, 0fA7C234C5, %f39;
	abs.f32 	%f5, %f3;
	setp.ltu.f32 	%p2, %f5, 0f47CE4780;
	@%p2 bra 	$L__BB3_9;
	setp.neu.f32 	%p3, %f5, 0f7F800000;
	@%p3 bra 	$L__BB3_4;
	mov.f32 	%f42, 0f00000000;
	mul.rn.f32 	%f135, %f3, %f42;
	mov.b32 	%r149, 0;
	bra.uni 	$L__BB3_9;
$L__BB3_4:
	mov.b32 	%r3, %f3;
	shl.b32 	%r61, %r3, 8;
	or.b32  	%r4, %r61, -2147483648;
	mov.b64 	%rd79, 0;
	mov.b32 	%r146, 0;
	mov.u64 	%rd77, __cudart_i2opi_f;
	mov.u64 	%rd78, %rd1;
$L__BB3_5:
	.pragma "nounroll";
	ld.global.nc.u32 	%r62, [%rd77];
	mad.wide.u32 	%rd44, %r62, %r4, %rd79;
	shr.u64 	%rd79, %rd44, 32;
	st.local.u32 	[%rd78], %rd44;
	add.s32 	%r146, %r146, 1;
	add.s64 	%rd78, %rd78, 4;
	add.s64 	%rd77, %rd77, 4;
	setp.ne.s32 	%p4, %r146, 6;
	@%p4 bra 	$L__BB3_5;
	shr.u32 	%r63, %r3, 23;
	st.local.u32 	[%rd1+24], %rd79;
	and.b32  	%r7, %r63, 31;
	and.b32  	%r64, %r63, 224;
	add.s32 	%r65, %r64, -128;
	shr.u32 	%r66, %r65, 5;
	mul.wide.u32 	%rd45, %r66, 4;
	sub.s64 	%rd8, %rd1, %rd45;
	ld.local.u32 	%r147, [%rd8+24];
	ld.local.u32 	%r148, [%rd8+20];
	setp.eq.s32 	%p5, %r7, 0;
	@%p5 bra 	$L__BB3_8;
	shf.l.wrap.b32 	%r147, %r148, %r147, %r7;
	ld.local.u32 	%r67, [%rd8+16];
	shf.l.wrap.b32 	%r148, %r67, %r148, %r7;
$L__BB3_8:
	shr.u32 	%r68, %r147, 30;
	shf.l.wrap.b32 	%r69, %r148, %r147, 2;
	shl.b32 	%r70, %r148, 2;
	shr.u32 	%r71, %r69, 31;
	add.s32 	%r72, %r71, %r68;
	neg.s32 	%r73, %r72;
	setp.lt.s32 	%p6, %r3, 0;
	selp.b32 	%r149, %r73, %r72, %p6;
	xor.b32  	%r74, %r69, %r3;
	shr.s32 	%r75, %r69, 31;
	xor.b32  	%r76, %r75, %r69;
	xor.b32  	%r77, %r75, %r70;
	cvt.u64.u32 	%rd46, %r76;
	shl.b64 	%rd47, %rd46, 32;
	cvt.u64.u32 	%rd48, %r77;
	or.b64  	%rd49, %rd47, %rd48;
	cvt.rn.f64.s64 	%fd1, %rd49;
	mul.f64 	%fd2, %fd1, 0d3BF921FB54442D19;
	cvt.rn.f32.f64 	%f40, %fd2;
	neg.f32 	%f41, %f40;
	setp.lt.s32 	%p7, %r74, 0;
	selp.f32 	%f135, %f41, %f40, %p7;
$L__BB3_9:
	add.s32 	%r79, %r149, 1;
	mul.rn.f32 	%f43, %f135, %f135;
	and.b32  	%r80, %r149, 1;
	setp.eq.b32 	%p8, %r80, 1;
	selp.f32 	%f44, %f135, 0f3F800000, %p8;
	fma.rn.f32 	%f45, %f43, %f44, 0f00000000;
	fma.rn.f32 	%f46, %f43, 0f37CBAC00, 0fBAB607ED;
	selp.f32 	%f47, 0fB94D4153, %f46, %p8;
	selp.f32 	%f48, 0f3C0885E4, 0f3D2AAABB, %p8;
	fma.rn.f32 	%f49, %f47, %f43, %f48;
	selp.f32 	%f50, 0fBE2AAAA8, 0fBEFFFFFF, %p8;
	fma.rn.f32 	%f51, %f49, %f43, %f50;
	fma.rn.f32 	%f52, %f51, %f45, %f44;
	and.b32  	%r81, %r79, 2;
	setp.eq.s32 	%p9, %r81, 0;
	mov.f32 	%f53, 0f00000000;
	sub.f32 	%f54, %f53, %f52;
	selp.f32 	%f9, %f52, %f54, %p9;
	mul.f32 	%f55, %f2, 0f3F000000;
	sub.f32 	%f10, %f55, %f27;
	mul.f32 	%f56, %f10, 0f3F22F983;
	cvt.rni.s32.f32 	%r161, %f56;
	cvt.rn.f32.s32 	%f57, %r161;
	fma.rn.f32 	%f58, %f57, 0fBFC90FDA, %f10;
	fma.rn.f32 	%f59, %f57, 0fB3A22168, %f58;
	fma.rn.f32 	%f138, %f57, 0fA7C234C5, %f59;
	abs.f32 	%f12, %f10;
	setp.ltu.f32 	%p10, %f12, 0f47CE4780;
	mov.u32 	%r153, %r161;
	mov.f32 	%f136, %f138;
	@%p10 bra 	$L__BB3_17;
	setp.neu.f32 	%p11, %f12, 0f7F800000;
	@%p11 bra 	$L__BB3_12;
	mov.f32 	%f62, 0f00000000;
	mul.rn.f32 	%f136, %f10, %f62;
	mov.b32 	%r153, 0;
	bra.uni 	$L__BB3_17;
$L__BB3_12:
	mov.b32 	%r17, %f10;
	shl.b32 	%r83, %r17, 8;
	or.b32  	%r18, %r83, -2147483648;
	mov.b64 	%rd82, 0;
	mov.b32 	%r150, 0;
	mov.u64 	%rd80, __cudart_i2opi_f;
	mov.u64 	%rd81, %rd1;
$L__BB3_13:
	.pragma "nounroll";
	ld.global.nc.u32 	%r84, [%rd80];
	mad.wide.u32 	%rd52, %r84, %r18, %rd82;
	shr.u64 	%rd82, %rd52, 32;
	st.local.u32 	[%rd81], %rd52;
	add.s32 	%r150, %r150, 1;
	add.s64 	%rd81, %rd81, 4;
	add.s64 	%rd80, %rd80, 4;
	setp.ne.s32 	%p12, %r150, 6;
	@%p12 bra 	$L__BB3_13;
	shr.u32 	%r85, %r17, 23;
	st.local.u32 	[%rd1+24], %rd82;
	and.b32  	%r21, %r85, 31;
	and.b32  	%r86, %r85, 224;
	add.s32 	%r87, %r86, -128;
	shr.u32 	%r88, %r87, 5;
	mul.wide.u32 	%rd53, %r88, 4;
	sub.s64 	%rd15, %rd1, %rd53;
	ld.local.u32 	%r151, [%rd15+24];
	ld.local.u32 	%r152, [%rd15+20];
	setp.eq.s32 	%p13, %r21, 0;
	@%p13 bra 	$L__BB3_16;
	shf.l.wrap.b32 	%r151, %r152, %r151, %r21;
	ld.local.u32 	%r89, [%rd15+16];
	shf.l.wrap.b32 	%r152, %r89, %r152, %r21;
$L__BB3_16:
	shr.u32 	%r90, %r151, 30;
	shf.l.wrap.b32 	%r91, %r152, %r151, 2;
	shl.b32 	%r92, %r152, 2;
	shr.u32 	%r93, %r91, 31;
	add.s32 	%r94, %r93, %r90;
	neg.s32 	%r95, %r94;
	setp.lt.s32 	%p14, %r17, 0;
	selp.b32 	%r153, %r95, %r94, %p14;
	xor.b32  	%r96, %r91, %r17;
	shr.s32 	%r97, %r91, 31;
	xor.b32  	%r98, %r97, %r91;
	xor.b32  	%r99, %r97, %r92;
	cvt.u64.u32 	%rd54, %r98;
	shl.b64 	%rd55, %rd54, 32;
	cvt.u64.u32 	%rd56, %r99;
	or.b64  	%rd57, %rd55, %rd56;
	cvt.rn.f64.s64 	%fd3, %rd57;
	mul.f64 	%fd4, %fd3, 0d3BF921FB54442D19;
	cvt.rn.f32.f64 	%f60, %fd4;
	neg.f32 	%f61, %f60;
	setp.lt.s32 	%p15, %r96, 0;
	selp.f32 	%f136, %f61, %f60, %p15;
$L__BB3_17:
	mul.f32 	%f63, %f29, %f9;
	setp.ltu.f32 	%p16, %f12, 0f47CE4780;
	mul.rn.f32 	%f64, %f136, %f136;
	and.b32  	%r101, %r153, 1;
	setp.eq.b32 	%p17, %r101, 1;
	selp.f32 	%f65, 0f3F800000, %f136, %p17;
	fma.rn.f32 	%f66, %f64, %f65, 0f00000000;
	fma.rn.f32 	%f67, %f64, 0f37CBAC00, 0fBAB607ED;
	selp.f32 	%f68, %f67, 0fB94D4153, %p17;
	selp.f32 	%f69, 0f3D2AAABB, 0f3C0885E4, %p17;
	fma.rn.f32 	%f70, %f68, %f64, %f69;
	selp.f32 	%f71, 0fBEFFFFFF, 0fBE2AAAA8, %p17;
	fma.rn.f32 	%f72, %f70, %f64, %f71;
	fma.rn.f32 	%f73, %f72, %f66, %f65;
	and.b32  	%r102, %r153, 2;
	setp.eq.s32 	%p18, %r102, 0;
	mov.f32 	%f74, 0f00000000;
	sub.f32 	%f75, %f74, %f73;
	selp.f32 	%f16, %f73, %f75, %p18;
	mul.f32 	%f76, %f63, %f63;
	fma.rn.f32 	%f17, %f28, %f28, %f76;
	add.f32 	%f77, %f63, %f63;
	mul.f32 	%f18, %f28, %f77;
	mov.u32 	%r157, %r161;
	mov.f32 	%f137, %f138;
	@%p16 bra 	$L__BB3_25;
	setp.neu.f32 	%p19, %f12, 0f7F800000;
	@%p19 bra 	$L__BB3_20;
	mov.f32 	%f80, 0f00000000;
	mul.rn.f32 	%f137, %f10, %f80;
	mov.b32 	%r157, 0;
	bra.uni 	$L__BB3_25;
$L__BB3_20:
	mov.b32 	%r30, %f10;
	shl.b32 	%r104, %r30, 8;
	or.b32  	%r31, %r104, -2147483648;
	mov.b64 	%rd85, 0;
	mov.b32 	%r154, 0;
	mov.u64 	%rd83, __cudart_i2opi_f;
	mov.u64 	%rd84, %rd1;
$L__BB3_21:
	.pragma "nounroll";
	ld.global.nc.u32 	%r105, [%rd83];
	mad.wide.u32 	%rd60, %r105, %r31, %rd85;
	shr.u64 	%rd85, %rd60, 32;
	st.local.u32 	[%rd84], %rd60;
	add.s32 	%r154, %r154, 1;
	add.s64 	%rd84, %rd84, 4;
	add.s64 	%rd83, %rd83, 4;
	setp.ne.s32 	%p20, %r154, 6;
	@%p20 bra 	$L__BB3_21;
	shr.u32 	%r106, %r30, 23;
	st.local.u32 	[%rd1+24], %rd85;
	and.b32  	%r34, %r106, 31;
	and.b32  	%r107, %r106, 224;
	add.s32 	%r108, %r107, -128;
	shr.u32 	%r109, %r108, 5;
	mul.wide.u32 	%rd61, %r109, 4;
	sub.s64 	%rd22, %rd1, %rd61;
	ld.local.u32 	%r155, [%rd22+24];
	ld.local.u32 	%r156, [%rd22+20];
	setp.eq.s32 	%p21, %r34, 0;
	@%p21 bra 	$L__BB3_24;
	shf.l.wrap.b32 	%r155, %r156, %r155, %r34;
	ld.local.u32 	%r110, [%rd22+16];
	shf.l.wrap.b32 	%r156, %r110, %r156, %r34;
$L__BB3_24:
	shr.u32 	%r111, %r155, 30;
	shf.l.wrap.b32 	%r112, %r156, %r155, 2;
	shl.b32 	%r113, %r156, 2;
	shr.u32 	%r114, %r112, 31;
	add.s32 	%r115, %r114, %r111;
	neg.s32 	%r116, %r115;
	setp.lt.s32 	%p22, %r30, 0;
	selp.b32 	%r157, %r116, %r115, %p22;
	xor.b32  	%r117, %r112, %r30;
	shr.s32 	%r118, %r112, 31;
	xor.b32  	%r119, %r118, %r112;
	xor.b32  	%r120, %r118, %r113;
	cvt.u64.u32 	%rd62, %r119;
	shl.b64 	%rd63, %rd62, 32;
	cvt.u64.u32 	%rd64, %r120;
	or.b64  	%rd65, %rd63, %rd64;
	cvt.rn.f64.s64 	%fd5, %rd65;
	mul.f64 	%fd6, %fd5, 0d3BF921FB54442D19;
	cvt.rn.f32.f64 	%f78, %fd6;
	neg.f32 	%f79, %f78;
	setp.lt.s32 	%p23, %r117, 0;
	selp.f32 	%f137, %f79, %f78, %p23;
$L__BB3_25:
	setp.ltu.f32 	%p24, %f12, 0f47CE4780;
	add.s32 	%r122, %r157, 1;
	mul.rn.f32 	%f81, %f137, %f137;
	and.b32  	%r123, %r157, 1;
	setp.eq.b32 	%p25, %r123, 1;
	selp.f32 	%f82, %f137, 0f3F800000, %p25;
	fma.rn.f32 	%f83, %f81, %f82, 0f00000000;
	fma.rn.f32 	%f84, %f81, 0f37CBAC00, 0fBAB607ED;
	selp.f32 	%f85, 0fB94D4153, %f84, %p25;
	selp.f32 	%f86, 0f3C0885E4, 0f3D2AAABB, %p25;
	fma.rn.f32 	%f87, %f85, %f81, %f86;
	selp.f32 	%f88, 0fBE2AAAA8, 0fBEFFFFFF, %p25;
	fma.rn.f32 	%f89, %f87, %f81, %f88;
	fma.rn.f32 	%f90, %f89, %f83, %f82;
	and.b32  	%r124, %r122, 2;
	setp.eq.s32 	%p26, %r124, 0;
	mov.f32 	%f91, 0f00000000;
	sub.f32 	%f92, %f91, %f90;
	selp.f32 	%f93, %f90, %f92, %p26;
	mul.f32 	%f94, %f18, %f93;
	sub.f32 	%f95, %f17, %f94;
	mul.f32 	%f96, %f16, %f16;
	add.f32 	%f97, %f29, %f29;
	div.rn.f32 	%f98, %f30, %f97;
	fma.rn.f32 	%f99, %f98, %f98, %f96;
	max.f32 	%f100, %f99, 0f2B8CBCCC;
	div.rn.f32 	%f101, %f95, %f100;
	mul.f32 	%f102, %f29, %f29;
	setp.lt.f32 	%p27, %f101, %f102;
	selp.f32 	%f22, 0f3F800000, 0f00000000, %p27;
	mul.f32 	%f23, %f29, 0f3C23D70A;
	@%p24 bra 	$L__BB3_33;
	setp.neu.f32 	%p28, %f12, 0f7F800000;
	@%p28 bra 	$L__BB3_28;
	mov.f32 	%f105, 0f00000000;
	mul.rn.f32 	%f138, %f10, %f105;
	mov.b32 	%r161, 0;
	bra.uni 	$L__BB3_33;
$L__BB3_28:
	mov.b32 	%r43, %f10;
	shl.b32 	%r126, %r43, 8;
	or.b32  	%r44, %r126, -2147483648;
	mov.b64 	%rd88, 0;
	mov.b32 	%r158, 0;
	mov.u64 	%rd86, __cudart_i2opi_f;
	mov.u64 	%rd87, %rd1;
$L__BB3_29:
	.pragma "nounroll";
	ld.global.nc.u32 	%r127, [%rd86];
	mad.wide.u32 	%rd68, %r127, %r44, %rd88;
	shr.u64 	%rd88, %rd68, 32;
	st.local.u32 	[%rd87], %rd68;
	add.s32 	%r158, %r158, 1;
	add.s64 	%rd87, %rd87, 4;
	add.s64 	%rd86, %rd86, 4;
	setp.ne.s32 	%p29, %r158, 6;
	@%p29 bra 	$L__BB3_29;
	shr.u32 	%r128, %r43, 23;
	st.local.u32 	[%rd1+24], %rd88;
	and.b32  	%r47, %r128, 31;
	and.b32  	%r129, %r128, 224;
	add.s32 	%r130, %r129, -128;
	shr.u32 	%r131, %r130, 5;
	mul.wide.u32 	%rd69, %r131, 4;
	sub.s64 	%rd29, %rd1, %rd69;
	ld.local.u32 	%r159, [%rd29+24];
	ld.local.u32 	%r160, [%rd29+20];
	setp.eq.s32 	%p30, %r47, 0;
	@%p30 bra 	$L__BB3_32;
	shf.l.wrap.b32 	%r159, %r160, %r159, %r47;
	ld.local.u32 	%r132, [%rd29+16];
	shf.l.wrap.b32 	%r160, %r132, %r160, %r47;
$L__BB3_32:
	shr.u32 	%r133, %r159, 30;
	shf.l.wrap.b32 	%r134, %r160, %r159, 2;
	shl.b32 	%r135, %r160, 2;
	shr.u32 	%r136, %r134, 31;
	add.s32 	%r137, %r136, %r133;
	neg.s32 	%r138, %r137;
	setp.lt.s32 	%p31, %r43, 0;
	selp.b32 	%r161, %r138, %r137, %p31;
	xor.b32  	%r139, %r134, %r43;
	shr.s32 	%r140, %r134, 31;
	xor.b32  	%r141, %r140, %r134;
	xor.b32  	%r142, %r140, %r135;
	cvt.u64.u32 	%rd70, %r141;
	shl.b64 	%rd71, %rd70, 32;
	cvt.u64.u32 	%rd72, %r142;
	or.b64  	%rd73, %rd71, %rd72;
	cvt.rn.f64.s64 	%fd7, %rd73;
	mul.f64 	%fd8, %fd7, 0d3BF921FB54442D19;
	cvt.rn.f32.f64 	%f103, %fd8;
	neg.f32 	%f104, %f103;
	setp.lt.s32 	%p32, %r139, 0;
	selp.f32 	%f138, %f104, %f103, %p32;
$L__BB3_33:
	mul.rn.f32 	%f106, %f138, %f138;
	and.b32  	%r144, %r161, 1;
	setp.eq.b32 	%p33, %r144, 1;
	selp.f32 	%f107, 0f3F800000, %f138, %p33;
	fma.rn.f32 	%f108, %f106, %f107, 0f00000000;
	fma.rn.f32 	%f109, %f106, 0f37CBAC00, 0fBAB607ED;
	selp.f32 	%f110, %f109, 0fB94D4153, %p33;
	selp.f32 	%f111, 0f3D2AAABB, 0f3C0885E4, %p33;
	fma.rn.f32 	%f112, %f110, %f106, %f111;
	selp.f32 	%f113, 0fBEFFFFFF, 0fBE2AAAA8, %p33;
	fma.rn.f32 	%f114, %f112, %f106, %f113;
	fma.rn.f32 	%f115, %f114, %f108, %f107;
	and.b32  	%r145, %r161, 2;
	setp.eq.s32 	%p34, %r145, 0;
	mov.f32 	%f116, 0f00000000;
	sub.f32 	%f117, %f116, %f115;
	selp.f32 	%f118, %f115, %f117, %p34;
	abs.f32 	%f119, %f118;
	mul.f32 	%f120, %f31, %f1;
	sub.f32 	%f121, %f120, %f32;
	fma.rn.f32 	%f122, %f121, %f119, %f32;
	div.rn.f32 	%f123, %f32, 0f42C80000;
	max.f32 	%f124, %f122, %f123;
	mul.f32 	%f125, %f31, %f32;
	div.rn.f32 	%f126, %f125, %f124;
	mul.f32 	%f127, %f22, %f126;
	setp.gt.f32 	%p35, %f1, %f23;
	selp.f32 	%f128, 0f3F800000, 0f00000000, %p35;
	mul.f32 	%f129, %f128, %f127;
	add.f32 	%f130, %f31, %f31;
	min.f32 	%f131, %f129, %f130;
	abs.f32 	%f132, %f131;
	setp.equ.f32 	%p36, %f132, 0f7F800000;
	max.f32 	%f133, %f131, 0f00000000;
	selp.f32 	%f134, 0f00000000, %f133, %p36;
	cvta.to.global.u64 	%rd74, %rd33;
	add.s64 	%rd76, %rd74, %rd38;
	st.global.f32 	[%rd76], %f134;
$L__BB3_34:
	ret;

}
	// .globl	_Z15subtract_kernelPfPKfi
.visible .entry _Z15subtract_kernelPfPKfi(
	.param .u64 .ptr .align 1 _Z15subtract_kernelPfPKfi_param_0,
	.param .u64 .ptr .align 1 _Z15subtract_kernelPfPKfi_param_1,
	.param .u32 _Z15subtract_kernelPfPKfi_param_2
)
{
	.reg .pred 	%p<2>;
	.reg .b32 	%r<6>;
	.reg .b32 	%f<5>;
	.reg .b64 	%rd<8>;

	ld.param.u64 	%rd1, [_Z15subtract_kernelPfPKfi_param_0];
	ld.param.u64 	%rd2, [_Z15subtract_kernelPfPKfi_param_1];
	ld.param.u32 	%r2, [_Z15subtract_kernelPfPKfi_param_2];
	mov.u32 	%r3, %ctaid.x;
	mov.u32 	%r4, %ntid.x;
	mov.u32 	%r5, %tid.x;
	mad.lo.s32 	%r1, %r3, %r4, %r5;
	setp.ge.s32 	%p1, %r1, %r2;
	@%p1 bra 	$L__BB4_2;
	cvta.to.global.u64 	%rd3, %rd1;
	cvta.to.global.u64 	%rd4, %rd2;
	mul.wide.s32 	%rd5, %r1, 4;
	add.s64 	%rd6, %rd3, %rd5;
	ld.global.f32 	%f1, [%rd6];
	add.s64 	%rd7, %rd4, %rd5;
	ld.global.f32 	%f2, [%rd7];
	sub.f32 	%f3, %f1, %f2;
	max.f32 	%f4, %f3, 0fBDCCCCCD;
	st.global.f32 	[%rd6], %f4;
$L__BB4_2:
	ret;

}
	// .globl	_Z22find_max_column_kernelPKfPfPiii
.visible .entry _Z22find_max_column_kernelPKfPfPiii(
	.param .u64 .ptr .align 1 _Z22find_max_column_kernelPKfPfPiii_param_0,
	.param .u64 .ptr .align 1 _Z22find_max_column_kernelPKfPfPiii_param_1,
	.param .u64 .ptr .align 1 _Z22find_max_column_kernelPKfPfPiii_param_2,
	.param .u32 _Z22find_max_column_kernelPKfPfPiii_param_3,
	.param .u32 _Z22find_max_column_kernelPKfPfPiii_param_4
)
{
	.reg .pred 	%p<9>;
	.reg .b32 	%r<29>;
	.reg .b32 	%f<9>;
	.reg .b64 	%rd<9>;

	ld.param.u64 	%rd1, [_Z22find_max_column_kernelPKfPfPiii_param_0];
	ld.param.u64 	%rd2, [_Z22find_max_column_kernelPKfPfPiii_param_1];
	ld.param.u64 	%rd3, [_Z22find_max_column_kernelPKfPfPiii_param_2];
	ld.param.u32 	%r13, [_Z22find_max_column_kernelPKfPfPiii_param_3];
	ld.param.u32 	%r11, [_Z22find_max_column_kernelPKfPfPiii_param_4];
	mov.u32 	%r1, %tid.x;
	mov.u32 	%r14, %ctaid.x;
	mov.u32 	%r28, %ntid.x;
	mad.lo.s32 	%r3, %r14, %r28, %r1;
	setp.ge.s32 	%p1, %r3, %r13;
	mov.b32 	%r27, 0;
	mov.f32 	%f8, 0fF149F2CA;
	@%p1 bra 	$L__BB5_2;
	cvta.to.global.u64 	%rd4, %rd1;
	mov.u32 	%r15, %nctaid.y;
	mad.lo.s32 	%r16, %r3, %r15, %r11;
	mul.wide.u32 	%rd5, %r16, 4;
	add.s64 	%rd6, %rd4, %rd5;
	ld.global.f32 	%f5, [%rd6];
	abs.f32 	%f6, %f5;
	setp.num.f32 	%p2, %f6, %f6;
	selp.f32 	%f8, %f5, 0fF149F2CA, %p2;
	selp.b32 	%r27, %r3, 0, %p2;
$L__BB5_2:
	shl.b32 	%r17, %r1, 2;
	mov.u32 	%r18, shared_max;
	add.s32 	%r6, %r18, %r17;
	st.shared.f32 	[%r6], %f8;
	mov.u32 	%r19, shared_idx;
	add.s32 	%r7, %r19, %r17;
	st.shared.u32 	[%r7], %r27;
	bar.sync 	0;
	setp.lt.u32 	%p3, %r28, 2;
	@%p3 bra 	$L__BB5_7;
$L__BB5_3:
	mov.u32 	%r8, %r28;
	shr.u32 	%r28, %r8, 1;
	setp.ge.u32 	%p4, %r1, %r28;
	@%p4 bra 	$L__BB5_6;
	shl.b32 	%r10, %r28, 2;
	add.s32 	%r20, %r6, %r10;
	ld.shared.f32 	%f3, [%r20];
	ld.shared.f32 	%f7, [%r6];
	setp.leu.f32 	%p5, %f3, %f7;
	@%p5 bra 	$L__BB5_6;
	st.shared.f32 	[%r6], %f3;
	add.s32 	%r21, %r7, %r10;
	ld.shared.u32 	%r22, [%r21];
	st.shared.u32 	[%r7], %r22;
$L__BB5_6:
	bar.sync 	0;
	setp.gt.u32 	%p6, %r8, 3;
	@%p6 bra 	$L__BB5_3;
$L__BB5_7:
	setp.ne.s32 	%p7, %r1, 0;
	@%p7 bra 	$L__BB5_10;
	cvta.to.global.u64 	%rd7, %rd2;
	ld.shared.u32 	%r23, [shared_max];
	atom.global.max.s32 	%r24, [%rd7], %r23;
	ld.global.u32 	%r25, [%rd7];
	setp.ne.s32 	%p8, %r23, %r25;
	@%p8 bra 	$L__BB5_10;
	ld.shared.u32 	%r26, [shared_idx];
	cvta.to.global.u64 	%rd8, %rd3;
	st.global.u32 	[%rd8], %r26;
$L__BB5_10:
	ret;

}


// ===== COMPILED SASS (sm_100) =====

	.target	sm_100

	.elftype	@"ET_EXEC"


//--------------------- .note.nv.tkinfo           --------------------------
	.section	.note.nv.tkinfo,"",@"SHT_NOTE"
	.sectionflags	@"SHF_NOTE_NV_TKINFO"
	.tkinfo
        /*0018*/ 	.word	0x00000002
        /*0030*/ 	.string	""
        /*0030*/ 	.string	"ptxas"
        /*0030*/ 	.string	"Cuda compilation tools, release 13.0, V13.0.88"
        /*0030*/ 	.string	"Build cuda_13.0.r13.0/compiler.36424714_0"
        /*0030*/ 	.string	"-arch sm_100 -m 64 "



//--------------------- .note.nv.cuinfo           --------------------------
	.section	.note.nv.cuinfo,"",@"SHT_NOTE"
	.sectionflags	@"SHF_NOTE_NV_CUINFO"
        /*0018*/ 	.short	0x0002
        /*001a*/ 	.short	0x0064
        /*001c*/ 	.short	0x0082
	.zero		2


//--------------------- .nv.info                  --------------------------
	.section	.nv.info,"",@"SHT_CUDA_INFO"
	.align	4


	//----- nvinfo : EIATTR_REGCOUNT
	.align		4
        /*0000*/ 	.byte	0x04, 0x2f
        /*0002*/ 	.short	(.L_2 - .L_1)
	.align		4
.L_1:
        /*0004*/ 	.word	index@(_Z22radon_transform_kernelPKfPfiiS0_S0_f)
        /*0008*/ 	.word	0x0000001e


	//----- nvinfo : EIATTR_FRAME_SIZE
	.align		4
.L_2:
        /*000c*/ 	.byte	0x04, 0x11
        /*000e*/ 	.short	(.L_4 - .L_3)
	.align		4
.L_3:
        /*0010*/ 	.word	index@($__internal_3_$__cuda_sm3x_div_rn_noftz_f32_slowpath)
        /*0014*/ 	.word	0x00000000


	//----- nvinfo : EIATTR_FRAME_SIZE
	.align		4
.L_4:
        /*0018*/ 	.byte	0x04, 0x11
        /*001a*/ 	.short	(.L_6 - .L_5)
	.align		4
.L_5:
        /*001c*/ 	.word	index@(_Z22radon_transform_kernelPKfPfiiS0_S0_f)
        /*0020*/ 	.word	0x00000000


	//----- nvinfo : EIATTR_REGCOUNT
	.align		4
.L_6:
        /*0024*/ 	.byte	0x04, 0x2f
        /*0026*/ 	.short	(.L_8 - .L_7)
	.align		4
.L_7:
        /*0028*/ 	.word	index@(_Z25grid_interpolation_kernelPKfS0_S0_S0_S0_Pfiiiifffff)
        /*002c*/ 	.word	0x00000016


	//----- nvinfo : EIATTR_FRAME_SIZE
	.align		4
.L_8:
        /*0030*/ 	.byte	0x04, 0x11
        /*0032*/ 	.short	(.L_10 - .L_9)
	.align		4
.L_9:
        /*0034*/ 	.word	index@($__internal_2_$__cuda_sm3x_div_rn_noftz_f32_slowpath)
        /*0038*/ 	.word	0x00000020


	//----- nvinfo : EIATTR_FRAME_SIZE
	.align		4
.L_10:
        /*003c*/ 	.byte	0x04, 0x11
        /*003e*/ 	.short	(.L_12 - .L_11)
	.align		4
.L_11:
        /*0040*/ 	.word	index@(_Z25grid_interpolation_kernelPKfS0_S0_S0_S0_Pfiiiifffff)
        /*0044*/ 	.word	0x00000020


	//----- nvinfo : EIATTR_REGCOUNT
	.align		4
.L_12:
        /*0048*/ 	.byte	0x04, 0x2f
        /*004a*/ 	.short	(.L_14 - .L_13)
	.align		4
.L_13:
        /*004c*/ 	.word	index@(_Z11mask_kernelffPKfS0_Pfifff)
        /*0050*/ 	.word	0x00000028


	//----- nvinfo : EIATTR_FRAME_SIZE
	.align		4
.L_14:
        /*0054*/ 	.byte	0x04, 0x11
        /*0056*/ 	.short	(.L_16 - .L_15)
	.align		4
.L_15:
        /*0058*/ 	.word	index@($__internal_1_$__cuda_sm3x_div_rn_noftz_f32_slowpath)
        /*005c*/ 	.word	0x00000000


	//----- nvinfo : EIATTR_FRAME_SIZE
	.align		4
.L_16:
        /*0060*/ 	.byte	0x04, 0x11
        /*0062*/ 	.short	(.L_18 - .L_17)
	.align		4
.L_17:
        /*0064*/ 	.word	index@(_Z11mask_kernelffPKfS0_Pfifff)
        /*0068*/ 	.word	0x00000000


	//----- nvinfo : EIATTR_REGCOUNT
	.align		4
.L_18:
        /*006c*/ 	.byte	0x04, 0x2f
        /*006e*/ 	.short	(.L_20 - .L_19)
	.align		4
.L_19:
        /*0070*/ 	.word	index@(_Z13p_line_kernelffPKfS0_S0_Pfifffff)
        /*0074*/ 	.word	0x0000001c


	//----- nvinfo : EIATTR_FRAME_SIZE
	.align		4
.L_20:
        /*0078*/ 	.byte	0x04, 0x11
        /*007a*/ 	.short	(.L_22 - .L_21)
	.align		4
.L_21:
        /*007c*/ 	.word	index@($__internal_0_$__cuda_sm3x_div_rn_noftz_f32_slowpath)
        /*0080*/ 	.word	0x00000000


	//----- nvinfo : EIATTR_FRAME_SIZE
	.align		4
.L_22:
        /*0084*/ 	.byte	0x04, 0x11
        /*0086*/ 	.short	(.L_24 - .L_23)
	.align		4
.L_23:
        /*0088*/ 	.word	index@(_Z13p_line_kernelffPKfS0_S0_Pfifffff)
        /*008c*/ 	.word	0x00000000


	//----- nvinfo : EIATTR_REGCOUNT
	.align		4
.L_24:
        /*0090*/ 	.byte	0x04, 0x2f
        /*0092*/ 	.short	(.L_26 - .L_25)
	.align		4
.L_25:
        /*0094*/ 	.word	index@(_Z15subtract_kernelPfPKfi)
        /*0098*/ 	.word	0x0000000a


	//----- nvinfo : EIATTR_FRAME_SIZE
	.align		4
.L_26:
        /*009c*/ 	.byte	0x04, 0x11
        /*009e*/ 	.short	(.L_28 - .L_27)
	.align		4
.L_27:
        /*00a0*/ 	.word	index@(_Z15subtract_kernelPfPKfi)
        /*00a4*/ 	.word	0x00000000


	//----- nvinfo : EIATTR_REGCOUNT
	.align		4
.L_28:
        /*00a8*/ 	.byte	0x04, 0x2f
        /*00aa*/ 	.short	(.L_30 - .L_29)
	.align		4
.L_29:
        /*00ac*/ 	.word	index@(_Z22find_max_column_kernelPKfPfPiii)
        /*00b0*/ 	.word	0x0000000c


	//----- nvinfo : EIATTR_FRAME_SIZE
	.align		4
.L_30:
        /*00b4*/ 	.byte	0x04, 0x11
        /*00b6*/ 	.short	(.L_32 - .L_31)
	.align		4
.L_31:
        /*00b8*/ 	.word	index@(_Z22find_max_column_kernelPKfPfPiii)
        /*00bc*/ 	.word	0x00000000


	//----- nvinfo : EIATTR_MIN_STACK_SIZE
	.align		4
.L_32:
        /*00c0*/ 	.byte	0x04, 0x12
        /*00c2*/ 	.short	(.L_34 - .L_33)
	.align		4
.L_33:
        /*00c4*/ 	.word	index@(_Z22find_max_column_kernelPKfPfPiii)
        /*00c8*/ 	.word	0x00000000


	//----- nvinfo : EIATTR_MIN_STACK_SIZE
	.align		4
.L_34:
        /*00cc*/ 	.byte	0x04, 0x12
        /*00ce*/ 	.short	(.L_36 - .L_35)
	.align		4
.L_35:
        /*00d0*/ 	.word	index@(_Z15subtract_kernelPfPKfi)
        /*00d4*/ 	.word	0x00000000


	//----- nvinfo : EIATTR_MIN_STACK_SIZE
	.align		4
.L_36:
        /*00d8*/ 	.byte	0x04, 0x12
        /*00da*/ 	.short	(.L_38 - .L_37)
	.align		4
.L_37:
        /*00dc*/ 	.word	index@(_Z13p_line_kernelffPKfS0_S0_Pfifffff)
        /*00e0*/ 	.word	0x00000000


	//----- nvinfo : EIATTR_MIN_STACK_SIZE
	.align		4
.L_38:
        /*00e4*/ 	.byte	0x04, 0x12
        /*00e6*/ 	.short	(.L_40 - .L_39)
	.align		4
.L_39:
        /*00e8*/ 	.word	index@(_Z11mask_kernelffPKfS0_Pfifff)
        /*00ec*/ 	.word	0x00000000


	//----- nvinfo : EIATTR_MIN_STACK_SIZE
	.align		4
.L_40:
        /*00f0*/ 	.byte	0x04, 0x12
        /*00f2*/ 	.short	(.L_42 - .L_41)
	.align		4
.L_41:
        /*00f4*/ 	.word	index@(_Z25grid_interpolation_kernelPKfS0_S0_S0_S0_Pfiiiifffff)
        /*00f8*/ 	.word	0x00000020


	//----- nvinfo : EIATTR_MIN_STACK_SIZE
	.align		4
.L_42:
        /*00fc*/ 	.byte	0x04, 0x12
        /*00fe*/ 	.short	(.L_44 - .L_43)
	.align		4
.L_43:
        /*0100*/ 	.word	index@(_Z22radon_transform_kernelPKfPfiiS0_S0_f)
        /*0104*/ 	.word	0x00000000
.L_44:


//--------------------- .nv.compat                --------------------------
	.section	.nv.compat,"",@"SHT_CUDA_COMPAT_INFO"
	.align	4
        /*0000*/ 	.byte	0x02, 0x09, 0x00, 0x00, 0x02, 0x02, 0x01, 0x00, 0x02, 0x05, 0x05, 0x00, 0x03, 0x07, 0x01, 0x01
        /*0010*/ 	.byte	0x02, 0x03, 0x00, 0x00, 0x02, 0x06, 0x01, 0x00, 0x04, 0x0b, 0x08, 0x00, 0x01, 0x00, 0x00, 0x00
        /*0020*/ 	.byte	0x00, 0x00, 0x00, 0x00


//--------------------- .nv.info._Z22find_max_column_kernelPKfPfPiii --------------------------
	.section	.nv.info._Z22find_max_column_kernelPKfPfPiii,"",@"SHT_CUDA_INFO"
	.sectionflags	@""
	.align	4


	//----- nvinfo : EIATTR_CUDA_API_VERSION
	.align		4
        /*0000*/ 	.byte	0x04, 0x37
        /*0002*/ 	.short	(.L_46 - .L_45)
.L_45:
        /*0004*/ 	.word	0x00000082


	//----- nvinfo : EIATTR_KPARAM_INFO
	.align		4
.L_46:
        /*0008*/ 	.byte	0x04, 0x17
        /*000a*/ 	.short	(.L_48 - .L_47)
.L_47:
        /*000c*/ 	.word	0x00000000
        /*0010*/ 	.short	0x0004
        /*0012*/ 	.short	0x001c
        /*0014*/ 	.byte	0x00, 0xf0, 0x11, 0x00


	//----- nvinfo : EIATTR_KPARAM_INFO
	.align		4
.L_48:
        /*0018*/ 	.byte	0x04, 0x17
        /*001a*/ 	.short	(.L_50 - .L_49)
.L_49:
        /*001c*/ 	.word	0x00000000
        /*0020*/ 	.short	0x0003
        /*0022*/ 	.short	0x0018
        /*0024*/ 	.byte	0x00, 0xf0, 0x11, 0x00


	//----- nvinfo : EIATTR_KPARAM_INFO
	.align		4
.L_50:
        /*0028*/ 	.byte	0x04, 0x17
        /*002a*/ 	.short	(.L_52 - .L_51)
.L_51:
        /*002c*/ 	.word	0x00000000
        /*0030*/ 	.short	0x0002
        /*0032*/ 	.short	0x0010
        /*0034*/ 	.byte	0x00, 0xf5, 0x21, 0x00


	//----- nvinfo : EIATTR_KPARAM_INFO
	.align		4
.L_52:
        /*0038*/ 	.byte	0x04, 0x17
        /*003a*/ 	.short	(.L_54 - .L_53)
.L_53:
        /*003c*/ 	.word	0x00000000
        /*0040*/ 	.short	0x0001
        /*0042*/ 	.short	0x0008
        /*0044*/ 	.byte	0x00, 0xf5, 0x21, 0x00


	//----- nvinfo : EIATTR_KPARAM_INFO
	.align		4
.L_54:
        /*0048*/ 	.byte	0x04, 0x17
        /*004a*/ 	.short	(.L_56 - .L_55)
.L_55:
        /*004c*/ 	.word	0x00000000
        /*0050*/ 	.short	0x0000
        /*0052*/ 	.short	0x0000
        /*0054*/ 	.byte	0x00, 0xf5, 0x21, 0x00


	//----- nvinfo : EIATTR_SPARSE_MMA_MASK
	.align		4
.L_56:
        /*0058*/ 	.byte	0x03, 0x50
        /*005a*/ 	.short	0x0000


	//----- nvinfo : EIATTR_MAXREG_COUNT
	.align		4
        /*005c*/ 	.byte	0x03, 0x1b
        /*005e*/ 	.short	0x00ff


	//----- nvinfo : EIATTR_NUM_BARRIERS
	.align		4
        /*0060*/ 	.byte	0x02, 0x4c
        /*0062*/ 	.byte	0x01
	.zero		1


	//----- nvinfo : EIATTR_MERCURY_ISA_VERSION
	.align		4
        /*0064*/ 	.byte	0x03, 0x5f
        /*0066*/ 	.short	0x0101


	//----- nvinfo : EIATTR_VRC_CTA_INIT_COUNT
	.align		4
        /*0068*/ 	.byte	0x02, 0x4a
	.zero		1
	.zero		1


	//----- nvinfo : EIATTR_EXIT_INSTR_OFFSETS
	.align		4
        /*006c*/ 	.byte	0x04, 0x1c
        /*006e*/ 	.short	(.L_58 - .L_57)


	//   ....[0]....
.L_57:
        /*0070*/ 	.word	0x000002a0


	//   ....[1]....
        /*0074*/ 	.word	0x00000330


	//   ....[2]....
        /*0078*/ 	.word	0x00000360


	//----- nvinfo : EIATTR_CRS_STACK_SIZE
	.align		4
.L_58:
        /*007c*/ 	.byte	0x04, 0x1e
        /*007e*/ 	.short	(.L_60 - .L_59)
.L_59:
        /*0080*/ 	.word	0x00000000


	//----- nvinfo : EIATTR_CBANK_PARAM_SIZE
	.align		4
.L_60:
        /*0084*/ 	.byte	0x03, 0x19
        /*0086*/ 	.short	0x0020


	//----- nvinfo : EIATTR_PARAM_CBANK
	.align		4
        /*0088*/ 	.byte	0x04, 0x0a
        /*008a*/ 	.short	(.L_62 - .L_61)
	.align		4
.L_61:
        /*008c*/ 	.word	index@(.nv.constant0._Z22find_max_column_kernelPKfPfPiii)
        /*0090*/ 	.short	0x0380
        /*0092*/ 	.short	0x0020


	//----- nvinfo : EIATTR_SW_WAR
	.align		4
.L_62:
        /*0094*/ 	.byte	0x04, 0x36
        /*0096*/ 	.short	(.L_64 - .L_63)
.L_63:
        /*0098*/ 	.word	0x00000008
.L_64:


//--------------------- .nv.info._Z15subtract_kernelPfPKfi --------------------------
	.section	.nv.info._Z15subtract_kernelPfPKfi,"",@"SHT_CUDA_INFO"
	.sectionflags	@""
	.align	4


	//----- nvinfo : EIATTR_CUDA_API_VERSION
	.align		4
        /*0000*/ 	.byte	0x04, 0x37
        /*0002*/ 	.short	(.L_66 - .L_65)
.L_65:
        /*0004*/ 	.word	0x00000082


	//----- nvinfo : EIATTR_KPARAM_INFO
	.align		4
.L_66:
        /*0008*/ 	.byte	0x04, 0x17
        /*000a*/ 	.short	(.L_68 - .L_67)
.L_67:
        /*000c*/ 	.word	0x00000000
        /*0010*/ 	.short	0x0002
        /*0012*/ 	.short	0x0010
        /*0014*/ 	.byte	0x00, 0xf0, 0x11, 0x00


	//----- nvinfo : EIATTR_KPARAM_INFO
	.align		4
.L_68:
        /*0018*/ 	.byte	0x04, 0x17
        /*001a*/ 	.short	(.L_70 - .L_69)
.L_69:
        /*001c*/ 	.word	0x00000000
        /*0020*/ 	.short	0x0001
        /*0022*/ 	.short	0x0008
        /*0024*/ 	.byte	0x00, 0xf5, 0x21, 0x00


	//----- nvinfo : EIATTR_KPARAM_INFO
	.align		4
.L_70:
        /*0028*/ 	.byte	0x04, 0x17
        /*002a*/ 	.short	(.L_72 - .L_71)
.L_71:
        /*002c*/ 	.word	0x00000000
        /*0030*/ 	.short	0x0000
        /*0032*/ 	.short	0x0000
        /*0034*/ 	.byte	0x00, 0xf5, 0x21, 0x00


	//----- nvinfo : EIATTR_SPARSE_MMA_MASK
	.align		4
.L_72:
        /*0038*/ 	.byte	0x03, 0x50
        /*003a*/ 	.short	0x0000


	//----- nvinfo : EIATTR_MAXREG_COUNT
	.align		4
        /*003c*/ 	.byte	0x03, 0x1b
        /*003e*/ 	.short	0x00ff


	//----- nvinfo : EIATTR_MERCURY_ISA_VERSION
	.align		4
        /*0040*/ 	.byte	0x03, 0x5f
        /*0042*/ 	.short	0x0101


	//----- nvinfo : EIATTR_VRC_CTA_INIT_COUNT
	.align		4
        /*0044*/ 	.byte	0x02, 0x4a
	.zero		1
	.zero		1


	//----- nvinfo : EIATTR_EXIT_INSTR_OFFSETS
	.align		4
        /*0048*/ 	.byte	0x04, 0x1c
        /*004a*/ 	.short	(.L_74 - .L_73)


	//   ....[0]....
.L_73:
        /*004c*/ 	.word	0x00000070


	//   ....[1]....
        /*0050*/ 	.word	0x00000120


	//----- nvinfo : EIATTR_CBANK_PARAM_SIZE
	.align		4
.L_74:
        /*0054*/ 	.byte	0x03, 0x19
        /*0056*/ 	.short	0x0014


	//----- nvinfo : EIATTR_PARAM_CBANK
	.align		4
        /*0058*/ 	.byte	0x04, 0x0a
        /*005a*/ 	.short	(.L_76 - .L_75)
	.align		4
.L_75:
        /*005c*/ 	.word	index@(.nv.constant0._Z15subtract_kernelPfPKfi)
        /*0060*/ 	.short	0x0380
        /*0062*/ 	.short	0x0014


	//----- nvinfo : EIATTR_SW_WAR
	.align		4
.L_76:
        /*0064*/ 	.byte	0x04, 0x36
        /*0066*/ 	.short	(.L_78 - .L_77)
.L_77:
        /*0068*/ 	.word	0x00000008
.L_78:


//--------------------- .nv.info._Z13p_line_kernelffPKfS0_S0_Pfifffff --------------------------
	.section	.nv.info._Z13p_line_kernelffPKfS0_S0_Pfifffff,"",@"SHT_CUDA_INFO"
	.sectionflags	@""
	.align	4


	//----- nvinfo : EIATTR_CUDA_API_VERSION
	.align		4
        /*0000*/ 	.byte	0x04, 0x37
        /*0002*/ 	.short	(.L_80 - .L_79)
.L_79:
        /*0004*/ 	.word	0x00000082


	//----- nvinfo : EIATTR_KPARAM_INFO
	.align		4
.L_80:
        /*0008*/ 	.byte	0x04, 0x17
        /*000a*/ 	.short	(.L_82 - .L_81)
.L_81:
        /*000c*/ 	.word	0x00000000
        /*0010*/ 	.short	0x000b
        /*0012*/ 	.short	0x003c
        /*0014*/ 	.byte	0x00, 0xf0, 0x11, 0x00


	//----- nvinfo : EIATTR_KPARAM_INFO
	.align		4
.L_82:
        /*0018*/ 	.byte	0x04, 0x17
        /*001a*/ 	.short	(.L_84 - .L_83)
.L_83:
        /*001c*/ 	.word	0x00000000
        /*0020*/ 	.short	0x000a
        /*0022*/ 	.short	0x0038
        /*0024*/ 	.byte	0x00, 0xf0, 0x11, 0x00


	//----- nvinfo : EIATTR_KPARAM_INFO
	.align		4
.L_84:
        /*0028*/ 	.byte	0x04, 0x17
        /*002a*/ 	.short	(.L_86 - .L_85)
.L_85:
        /*002c*/ 	.word	0x00000000
        /*0030*/ 	.short	0x0009
        /*0032*/ 	.short	0x0034
        /*0034*/ 	.byte	0x00, 0xf0, 0x11, 0x00


	//----- nvinfo : EIATTR_KPARAM_INFO
	.align		4
.L_86:
        /*0038*/ 	.byte	0x04, 0x17
        /*003a*/ 	.short	(.L_88 - .L_87)
.L_87:
        /*003c*/ 	.word	0x00000000
        /*0040*/ 	.short	0x0008
        /*0042*/ 	.short	0x0030
        /*0044*/ 	.byte	0x00, 0xf0, 0x11, 0x00


	//----- nvinfo : EIATTR_KPARAM_INFO
	.align		4
.L_88:
        /*0048*/ 	.byte	0x04, 0x17
        /*004a*/ 	.short	(.L_90 - .L_89)
.L_89:
        /*004c*/ 	.word	0x00000000
        /*0050*/ 	.short	0x0007
        /*0052*/ 	.short	0x002c
        /*0054*/ 	.byte	0x00, 0xf0, 0x11, 0x00


	//----- nvinfo : EIATTR_KPARAM_INFO
	.align		4
.L_90:
        /*0058*/ 	.byte	0x04, 0x17
        /*005a*/ 	.short	(.L_92 - .L_91)
.L_91:
        /*005c*/ 	.word	0x00000000
        /*0060*/ 	.short	0x0006
        /*0062*/ 	.short	0x0028
        /*0064*/ 	.byte	0x00, 0xf0, 0x11, 0x00


	//----- nvinfo : EIATTR_KPARAM_INFO
	.align		4
.L_92:
        /*0068*/ 	.byte	0x04, 0x17
        /*006a*/ 	.short	(.L_94 - .L_93)
.L_93:
        /*006c*/ 	.word	0x00000000
        /*0070*/ 	.short	0x0005
        /*0072*/ 	.short	0x0020
        /*0074*/ 	.byte	0x00, 0xf5, 0x21, 0x00


	//----- nvinfo : EIATTR_KPARAM_INFO
	.align		4
.L_94:
        /*0078*/ 	.byte	0x04, 0x17
        /*007a*/ 	.short	(.L_96 - .L_95)
.L_95:
        /*007c*/ 	.word	0x00000000
        /*0080*/ 	.short	0x0004
        /*0082*/ 	.short	0x0018
        /*0084*/ 	.byte	0x00, 0xf5, 0x21, 0x00


	//----- nvinfo : EIATTR_KPARAM_INFO
	.align		4
.L_96:
        /*0088*/ 	.byte	0x04, 0x17
        /*008a*/ 	.short	(.L_98 - .L_97)
.L_97:
        /*008c*/ 	.word	0x00000000
        /*0090*/ 	.short	0x0003
        /*0092*/ 	.short	0x0010
        /*0094*/ 	.byte	0x00, 0xf5, 0x21, 0x00


	//----- nvinfo : EIATTR_KPARAM_INFO
	.align		4
.L_98:
        /*0098*/ 	.byte	0x04, 0x17
        /*009a*/ 	.short	(.L_100 - .L_99)
.L_99:
        /*009c*/ 	.word	0x00000000
        /*00a0*/ 	.short	0x0002
        /*00a2*/ 	.short	0x0008
        /*00a4*/ 	.byte	0x00, 0xf5, 0x21, 0x00


	//----- nvinfo : EIATTR_KPARAM_INFO
	.align		4
.L_100:
        /*00a8*/ 	.byte	0x04, 0x17
        /*00aa*/ 	.short	(.L_102 - .L_101)
.L_101:
        /*00ac*/ 	.word	0x00000000
        /*00b0*/ 	.short	0x0001
        /*00b2*/ 	.short	0x0004
        /*00b4*/ 	.byte	0x00, 0xf0, 0x11, 0x00


	//----- nvinfo : EIATTR_KPARAM_INFO
	.align		4
.L_102:
        /*00b8*/ 	.byte	0x04, 0x17
        /*00ba*/ 	.short	(.L_104 - .L_103)
.L_103:
        /*00bc*/ 	.word	0x00000000
        /*00c0*/ 	.short	0x0000
        /*00c2*/ 	.short	0x0000
        /*00c4*/ 	.byte	0x00, 0xf0, 0x11, 0x00


	//----- nvinfo : EIATTR_SPARSE_MMA_MASK
	.align		4
.L_104:
        /*00c8*/ 	.byte	0x03, 0x50
        /*00ca*/ 	.short	0x0000


	//----- nvinfo : EIATTR_MAXREG_COUNT
	.align		4
        /*00cc*/ 	.byte	0x03, 0x1b
        /*00ce*/ 	.short	0x00ff


	//----- nvinfo : EIATTR_MERCURY_ISA_VERSION
	.align		4
        /*00d0*/ 	.byte	0x03, 0x5f
        /*00d2*/ 	.short	0x0101


	//----- nvinfo : EIATTR_VRC_CTA_INIT_COUNT
	.align		4
        /*00d4*/ 	.byte	0x02, 0x4a
	.zero		1
	.zero		1


	//----- nvinfo : EIATTR_EXIT_INSTR_OFFSETS
	.align		4
        /*00d8*/ 	.byte	0x04, 0x1c
        /*00da*/ 	.short	(.L_106 - .L_105)


	//   ....[0]....
.L_105:
        /*00dc*/ 	.word	0x00000070


	//   ....[1]....
        /*00e0*/ 	.word	0x00002580


	//----- nvinfo : EIATTR_CRS_STACK_SIZE
	.align		4
.L_106:
        /*00e4*/ 	.byte	0x04, 0x1e
        /*00e6*/ 	.short	(.L_108 - .L_107)
.L_107:
        /*00e8*/ 	.word	0x00000000


	//----- nvinfo : EIATTR_CBANK_PARAM_SIZE
	.align		4
.L_108:
        /*00ec*/ 	.byte	0x03, 0x19
        /*00ee*/ 	.short	0x0040


	//----- nvinfo : EIATTR_PARAM_CBANK
	.align		4
        /*00f0*/ 	.byte	0x04, 0x0a
        /*00f2*/ 	.short	(.L_110 - .L_109)
	.align		4
.L_109:
        /*00f4*/ 	.word	index@(.nv.constant0._Z13p_line_kernelffPKfS0_S0_Pfifffff)
        /*00f8*/ 	.short	0x0380
        /*00fa*/ 	.short	0x0040


	//----- nvinfo : EIATTR_SW_WAR
	.align		4
.L_110:
        /*00fc*/ 	.byte	0x04, 0x36
        /*00fe*/ 	.short	(.L_112 - .L_111)
.L_111:
        /*0100*/ 	.word	0x00000008
.L_112:


//--------------------- .nv.info._Z11mask_kernelffPKfS0_Pfifff --------------------------
	.section	.nv.info._Z11mask_kernelffPKfS0_Pfifff,"",@"SHT_CUDA_INFO"
	.sectionflags	@""
	.align	4


	//----- nvinfo : EIATTR_CUDA_API_VERSION
	.align		4
        /*0000*/ 	.byte	0x04, 0x37
        /*0002*/ 	.short	(.L_114 - .L_113)
.L_113:
        /*0004*/ 	.word	0x00000082


	//----- nvinfo : EIATTR_KPARAM_INFO
	.align		4
.L_114:
        /*0008*/ 	.byte	0x04, 0x17
        /*000a*/ 	.short	(.L_116 - .L_115)
.L_115:
        /*000c*/ 	.word	0x00000000
        /*0010*/ 	.short	0x0008
        /*0012*/ 	.short	0x002c
        /*0014*/ 	.byte	0x00, 0xf0, 0x11, 0x00


	//----- nvinfo : EIATTR_KPARAM_INFO
	.align		4
.L_116:
        /*0018*/ 	.byte	0x04, 0x17
        /*001a*/ 	.short	(.L_118 - .L_117)
.L_117:
        /*001c*/ 	.word	0x00000000
        /*0020*/ 	.short	0x0007
        /*0022*/ 	.short	0x0028
        /*0024*/ 	.byte	0x00, 0xf0, 0x11, 0x00


	//----- nvinfo : EIATTR_KPARAM_INFO
	.align		4
.L_118:
        /*0028*/ 	.byte	0x04, 0x17
        /*002a*/ 	.short	(.L_120 - .L_119)
.L_119:
        /*002c*/ 	.word	0x00000000
        /*0030*/ 	.short	0x0006
        /*0032*/ 	.short	0x0024
        /*0034*/ 	.byte	0x00, 0xf0, 0x11, 0x00


	//----- nvinfo : EIATTR_KPARAM_INFO
	.align		4
.L_120:
        /*0038*/ 	.byte	0x04, 0x17
        /*003a*/ 	.short	(.L_122 - .L_121)
.L_121:
        /*003c*/ 	.word	0x00000000
        /*0040*/ 	.short	0x0005
        /*0042*/ 	.short	0x0020
        /*0044*/ 	.byte	0x00, 0xf0, 0x11, 0x00


	//----- nvinfo : EIATTR_KPARAM_INFO
	.align		4
.L_122:
        /*0048*/ 	.byte	0x04, 0x17
        /*004a*/ 	.short	(.L_124 - .L_123)
.L_123:
        /*004c*/ 	.word	0x00000000
        /*0050*/ 	.short	0x0004
        /*0052*/ 	.short	0x0018
        /*0054*/ 	.byte	0x00, 0xf5, 0x21, 0x00


	//----- nvinfo : EIATTR_KPARAM_INFO
	.align		4
.L_124:
        /*0058*/ 	.byte	0x04, 0x17
        /*005a*/ 	.short	(.L_126 - .L_125)
.L_125:
        /*005c*/ 	.word	0x00000000
        /*0060*/ 	.short	0x0003
        /*0062*/ 	.short	0x0010
        /*0064*/ 	.byte	0x00, 0xf5, 0x21, 0x00


	//----- nvinfo : EIATTR_KPARAM_INFO
	.align		4
.L_126:
        /*0068*/ 	.byte	0x04, 0x17
        /*006a*/ 	.short	(.L_128 - .L_127)
.L_127:
        /*006c*/ 	.word	0x00000000
        /*0070*/ 	.short	0x0002
        /*0072*/ 	.short	0x0008
        /*0074*/ 	.byte	0x00, 0xf5, 0x21, 0x00


	//----- nvinfo : EIATTR_KPARAM_INFO
	.align		4
.L_128:
        /*0078*/ 	.byte	0x04, 0x17
        /*007a*/ 	.short	(.L_130 - .L_129)
.L_129:
        /*007c*/ 	.word	0x00000000
        /*0080*/ 	.short	0x0001
        /*0082*/ 	.short	0x0004
        /*0084*/ 	.byte	0x00, 0xf0, 0x11, 0x00


	//----- nvinfo : EIATTR_KPARAM_INFO
	.align		4
.L_130:
        /*0088*/ 	.byte	0x04, 0x17
        /*008a*/ 	.short	(.L_132 - .L_131)
.L_131:
        /*008c*/ 	.word	0x00000000
        /*0090*/ 	.short	0x0000
        /*0092*/ 	.short	0x0000
        /*0094*/ 	.byte	0x00, 0xf0, 0x11, 0x00


	//----- nvinfo : EIATTR_SPARSE_MMA_MASK
	.align		4
.L_132:
        /*0098*/ 	.byte	0x03, 0x50
        /*009a*/ 	.short	0x0000


	//----- nvinfo : EIATTR_MAXREG_COUNT
	.align		4
        /*009c*/ 	.byte	0x03, 0x1b
        /*009e*/ 	.short	0x00ff


	//----- nvinfo : EIATTR_MERCURY_ISA_VERSION
	.align		4
        /*00a0*/ 	.byte	0x03, 0x5f
        /*00a2*/ 	.short	0x0101


	//----- nvinfo : EIATTR_VRC_CTA_INIT_COUNT
	.align		4
        /*00a4*/ 	.byte	0x02, 0x4a
	.zero		1
	.zero		1


	//----- nvinfo : EIATTR_EXIT_INSTR_OFFSETS
	.align		4
        /*00a8*/ 	.byte	0x04, 0x1c
        /*00aa*/ 	.short	(.L_134 - .L_133)


	//   ....[0]....
.L_133:
        /*00ac*/ 	.word	0x00000070


	//   ....[1]....
        /*00b0*/ 	.word	0x00007320


	//   ....[2]....
        /*00b4*/ 	.word	0x00007370


	//   ....[3]....
        /*00b8*/ 	.word	0x00007480


	//----- nvinfo : EIATTR_CRS_STACK_SIZE
	.align		4
.L_134:
        /*00bc*/ 	.byte	0x04, 0x1e
        /*00be*/ 	.short	(.L_136 - .L_135)
.L_135:
        /*00c0*/ 	.word	0x00000000


	//----- nvinfo : EIATTR_CBANK_PARAM_SIZE
	.align		4
.L_136:
        /*00c4*/ 	.byte	0x03, 0x19
        /*00c6*/ 	.short	0x0030


	//----- nvinfo : EIATTR_PARAM_CBANK
	.align		4
        /*00c8*/ 	.byte	0x04, 0x0a
        /*00ca*/ 	.short	(.L_138 - .L_137)
	.align		4
.L_137:
        /*00cc*/ 	.word	index@(.nv.constant0._Z11mask_kernelffPKfS0_Pfifff)
        /*00d0*/ 	.short	0x0380
        /*00d2*/ 	.short	0x0030


	//----- nvinfo : EIATTR_SW_WAR
	.align		4
.L_138:
        /*00d4*/ 	.byte	0x04, 0x36
        /*00d6*/ 	.short	(.L_140 - .L_139)
.L_139:
        /*00d8*/ 	.word	0x00000008
.L_140:


//--------------------- .nv.info._Z25grid_interpolation_kernelPKfS0_S0_S0_S0_Pfiiiifffff --------------------------
	.section	.nv.info._Z25grid_interpolation_kernelPKfS0_S0_S0_S0_Pfiiiifffff,"",@"SHT_CUDA_INFO"
	.sectionflags	@""
	.align	4


	//----- nvinfo : EIATTR_CUDA_API_VERSION
	.align		4
        /*0000*/ 	.byte	0x04, 0x37
        /*0002*/ 	.short	(.L_142 - .L_141)
.L_141:
        /*0004*/ 	.word	0x00000082


	//----- nvinfo : EIATTR_KPARAM_INFO
	.align		4
.L_142:
        /*0008*/ 	.byte	0x04, 0x17
        /*000a*/ 	.short	(.L_144 - .L_143)
.L_143:
        /*000c*/ 	.word	0x00000000
        /*0010*/ 	.short	0x000e
        /*0012*/ 	.short	0x0050
        /*0014*/ 	.byte	0x00, 0xf0, 0x11, 0x00


	//----- nvinfo : EIATTR_KPARAM_INFO
	.align		4
.L_144:
        /*0018*/ 	.byte	0x04, 0x17
        /*001a*/ 	.short	(.L_146 - .L_145)
.L_145:
        /*001c*/ 	.word	0x00000000
        /*0020*/ 	.short	0x000d
        /*0022*/ 	.short	0x004c
        /*0024*/ 	.byte	0x00, 0xf0, 0x11, 0x00


	//----- nvinfo : EIATTR_KPARAM_INFO
	.align		4
.L_146:
        /*0028*/ 	.byte	0x04, 0x17
        /*002a*/ 	.short	(.L_148 - .L_147)
.L_147:
        /*002c*/ 	.word	0x00000000
        /*0030*/ 	.short	0x000c
        /*0032*/ 	.short	0x0048
        /*0034*/ 	.byte	0x00, 0xf0, 0x11, 0x00


	//----- nvinfo : EIATTR_KPARAM_INFO
	.align		4
.L_148:
        /*0038*/ 	.byte	0x04, 0x17
        /*003a*/ 	.short	(.L_150 - .L_149)
.L_149:
        /*003c*/ 	.word	0x00000000
        /*0040*/ 	.short	0x000b
        /*0042*/ 	.short	0x0044
        /*0044*/ 	.byte	0x00, 0xf0, 0x11, 0x00


	//----- nvinfo : EIATTR_KPARAM_INFO
	.align		4
.L_150:
        /*0048*/ 	.byte	0x04, 0x17
        /*004a*/ 	.short	(.L_152 - .L_151)
.L_151:
        /*004c*/ 	.word	0x00000000
        /*0050*/ 	.short	0x000a
        /*0052*/ 	.short	0x0040
        /*0054*/ 	.byte	0x00, 0xf0, 0x11, 0x00


	//----- nvinfo : EIATTR_KPARAM_INFO
	.align		4
.L_152:
        /*0058*/ 	.byte	0x04, 0x17
        /*005a*/ 	.short	(.L_154 - .L_153)
.L_153:
        /*005c*/ 	.word	0x00000000
        /*0060*/ 	.short	0x0009
        /*0062*/ 	.short	0x003c
        /*0064*/ 	.byte	0x00, 0xf0, 0x11, 0x00


	//----- nvinfo : EIATTR_KPARAM_INFO
	.align		4
.L_154:
        /*0068*/ 	.byte	0x04, 0x17
        /*006a*/ 	.short	(.L_156 - .L_155)
.L_155:
        /*006c*/ 	.word	0x00000000
        /*0070*/ 	.short	0x0008
        /*0072*/ 	.short	0x0038
        /*0074*/ 	.byte	0x00, 0xf0, 0x11, 0x00


	//----- nvinfo : EIATTR_KPARAM_INFO
	.align		4
.L_156:
        /*0078*/ 	.byte	0x04, 0x17
        /*007a*/ 	.short	(.L_158 - .L_157)
.L_157:
        /*007c*/ 	.word	0x00000000
        /*0080*/ 	.short	0x0007
        /*0082*/ 	.short	0x0034
        /*0084*/ 	.byte	0x00, 0xf0, 0x11, 0x00


	//----- nvinfo : EIATTR_KPARAM_INFO
	.align		4
.L_158:
        /*0088*/ 	.byte	0x04, 0x17
        /*008a*/ 	.short	(.L_160 - .L_159)
.L_159:
        /*008c*/ 	.word	0x00000000
        /*0090*/ 	.short	0x0006
        /*0092*/ 	.short	0x0030
        /*0094*/ 	.byte	0x00, 0xf0, 0x11, 0x00


	//----- nvinfo : EIATTR_KPARAM_INFO
	.align		4
.L_160:
        /*0098*/ 	.byte	0x04, 0x17
        /*009a*/ 	.short	(.L_162 - .L_161)
.L_161:
        /*009c*/ 	.word	0x00000000
        /*00a0*/ 	.short	0x0005
        /*00a2*/ 	.short	0x0028
        /*00a4*/ 	.byte	0x00, 0xf5, 0x21, 0x00


	//----- nvinfo : EIATTR_KPARAM_INFO
	.align		4
.L_162:
        /*00a8*/ 	.byte	0x04, 0x17
        /*00aa*/ 	.short	(.L_164 - .L_163)
.L_163:
        /*00ac*/ 	.word	0x00000000
        /*00b0*/ 	.short	0x0004
        /*00b2*/ 	.short	0x0020
        /*00b4*/ 	.byte	0x00, 0xf5, 0x21, 0x00


	//----- nvinfo : EIATTR_KPARAM_INFO
	.align		4
.L_164:
        /*00b8*/ 	.byte	0x04, 0x17
        /*00ba*/ 	.short	(.L_166 - .L_165)
.L_165:
        /*00bc*/ 	.word	0x00000000
        /*00c0*/ 	.short	0x0003
        /*00c2*/ 	.short	0x0018
        /*00c4*/ 	.byte	0x00, 0xf5, 0x21, 0x00


	//----- nvinfo : EIATTR_KPARAM_INFO
	.align		4
.L_166:
        /*00c8*/ 	.byte	0x04, 0x17
        /*00ca*/ 	.short	(.L_168 - .L_167)
.L_167:
        /*00cc*/ 	.word	0x00000000
        /*00d0*/ 	.short	0x0002
        /*00d2*/ 	.short	0x0010
        /*00d4*/ 	.byte	0x00, 0xf5, 0x21, 0x00


	//----- nvinfo : EIATTR_KPARAM_INFO
	.align		4
.L_168:
        /*00d8*/ 	.byte	0x04, 0x17
        /*00da*/ 	.short	(.L_170 - .L_169)
.L_169:
        /*00dc*/ 	.word	0x00000000
        /*00e0*/ 	.short	0x0001
        /*00e2*/ 	.short	0x0008
        /*00e4*/ 	.byte	0x00, 0xf5, 0x21, 0x00


	//----- nvinfo : EIATTR_KPARAM_INFO
	.align		4
.L_170:
        /*00e8*/ 	.byte	0x04, 0x17
        /*00ea*/ 	.short	(.L_172 - .L_171)
.L_171:
        /*00ec*/ 	.word	0x00000000
        /*00f0*/ 	.short	0x0000
        /*00f2*/ 	.short	0x0000
        /*00f4*/ 	.byte	0x00, 0xf5, 0x21, 0x00


	//----- nvinfo : EIATTR_SPARSE_MMA_MASK
	.align		4
.L_172:
        /*00f8*/ 	.byte	0x03, 0x50
        /*00fa*/ 	.short	0x0000


	//----- nvinfo : EIATTR_MAXREG_COUNT
	.align		4
        /*00fc*/ 	.byte	0x03, 0x1b
        /*00fe*/ 	.short	0x00ff


	//----- nvinfo : EIATTR_MERCURY_ISA_VERSION
	.align		4
        /*0100*/ 	.byte	0x03, 0x5f
        /*0102*/ 	.short	0x0101


	//----- nvinfo : EIATTR_VRC_CTA_INIT_COUNT
	.align		4
        /*0104*/ 	.byte	0x02, 0x4a
	.zero		1
	.zero		1


	//----- nvinfo : EIATTR_EXIT_INSTR_OFFSETS
	.align		4
        /*0108*/ 	.byte	0x04, 0x1c
        /*010a*/ 	.short	(.L_174 - .L_173)


	//   ....[0]....
.L_173:
        /*010c*/ 	.word	0x000000d0


	//   ....[1]....
        /*0110*/ 	.word	0x00000200


	//   ....[2]....
        /*0114*/ 	.word	0x00000a20


	//   ....[3]....
        /*0118*/ 	.word	0x00000ad0


	//   ....[4]....
        /*011c*/ 	.word	0x00000c30


	//   ....[5]....
        /*0120*/ 	.word	0x00001070


	//   ....[6]....
        /*0124*/ 	.word	0x00001160


	//   ....[7]....
        /*0128*/ 	.word	0x000011a0


	//----- nvinfo : EIATTR_CRS_STACK_SIZE
	.align		4
.L_174:
        /*012c*/ 	.byte	0x04, 0x1e
        /*012e*/ 	.short	(.L_176 - .L_175)
.L_175:
        /*0130*/ 	.word	0x00000000


	//----- nvinfo : EIATTR_CBANK_PARAM_SIZE
	.align		4
.L_176:
        /*0134*/ 	.byte	0x03, 0x19
        /*0136*/ 	.short	0x0054


	//----- nvinfo : EIATTR_PARAM_CBANK
	.align		4
        /*0138*/ 	.byte	0x04, 0x0a
        /*013a*/ 	.short	(.L_178 - .L_177)
	.align		4
.L_177:
        /*013c*/ 	.word	index@(.nv.constant0._Z25grid_interpolation_kernelPKfS0_S0_S0_S0_Pfiiiifffff)
        /*0140*/ 	.short	0x0380
        /*0142*/ 	.short	0x0054


	//----- nvinfo : EIATTR_SW_WAR
	.align		4
.L_178:
        /*0144*/ 	.byte	0x04, 0x36
        /*0146*/ 	.short	(.L_180 - .L_179)
.L_179:
        /*0148*/ 	.word	0x00000008
.L_180:


//--------------------- .nv.info._Z22radon_transform_kernelPKfPfiiS0_S0_f --------------------------
	.section	.nv.info._Z22radon_transform_kernelPKfPfiiS0_S0_f,"",@"SHT_CUDA_INFO"
	.sectionflags	@""
	.align	4


	//----- nvinfo : EIATTR_CUDA_API_VERSION
	.align		4
        /*0000*/ 	.byte	0x04, 0x37
        /*0002*/ 	.short	(.L_182 - .L_181)
.L_181:
        /*0004*/ 	.word	0x00000082


	//----- nvinfo : EIATTR_KPARAM_INFO
	.align		4
.L_182:
        /*0008*/ 	.byte	0x04, 0x17
        /*000a*/ 	.short	(.L_184 - .L_183)
.L_183:
        /*000c*/ 	.word	0x00000000
        /*0010*/ 	.short	0x0006
        /*0012*/ 	.short	0x0028
        /*0014*/ 	.byte	0x00, 0xf0, 0x11, 0x00


	//----- nvinfo : EIATTR_KPARAM_INFO
	.align		4
.L_184:
        /*0018*/ 	.byte	0x04, 0x17
        /*001a*/ 	.short	(.L_186 - .L_185)
.L_185:
        /*001c*/ 	.word	0x00000000
        /*0020*/ 	.short	0x0005
        /*0022*/ 	.short	0x0020
        /*0024*/ 	.byte	0x00, 0xf5, 0x21, 0x00


	//----- nvinfo : EIATTR_KPARAM_INFO
	.align		4
.L_186:
        /*0028*/ 	.byte	0x04, 0x17
        /*002a*/ 	.short	(.L_188 - .L_187)
.L_187:
        /*002c*/ 	.word	0x00000000
        /*0030*/ 	.short	0x0004
        /*0032*/ 	.short	0x0018
        /*0034*/ 	.byte	0x00, 0xf5, 0x21, 0x00


	//----- nvinfo : EIATTR_KPARAM_INFO
	.align		4
.L_188:
        /*0038*/ 	.byte	0x04, 0x17
        /*003a*/ 	.short	(.L_190 - .L_189)
.L_189:
        /*003c*/ 	.word	0x00000000
        /*0040*/ 	.short	0x0003
        /*0042*/ 	.short	0x0014
        /*0044*/ 	.byte	0x00, 0xf0, 0x11, 0x00


	//----- nvinfo : EIATTR_KPARAM_INFO
	.align		4
.L_190:
        /*0048*/ 	.byte	0x04, 0x17
        /*004a*/ 	.short	(.L_192 - .L_191)
.L_191:
        /*004c*/ 	.word	0x00000000
        /*0050*/ 	.short	0x0002
        /*0052*/ 	.short	0x0010
        /*0054*/ 	.byte	0x00, 0xf0, 0x11, 0x00


	//----- nvinfo : EIATTR_KPARAM_INFO
	.align		4
.L_192:
        /*0058*/ 	.byte	0x04, 0x17
        /*005a*/ 	.short	(.L_194 - .L_193)
.L_193:
        /*005c*/ 	.word	0x00000000
        /*0060*/ 	.short	0x0001
        /*0062*/ 	.short	0x0008
        /*0064*/ 	.byte	0x00, 0xf5, 0x21, 0x00


	//----- nvinfo : EIATTR_KPARAM_INFO
	.align		4
.L_194:
        /*0068*/ 	.byte	0x04, 0x17
        /*006a*/ 	.short	(.L_196 - .L_195)
.L_195:
        /*006c*/ 	.word	0x00000000
        /*0070*/ 	.short	0x0000
        /*0072*/ 	.short	0x0000
        /*0074*/ 	.byte	0x00, 0xf5, 0x21, 0x00


	//----- nvinfo : EIATTR_SPARSE_MMA_MASK
	.align		4
.L_196:
        /*0078*/ 	.byte	0x03, 0x50
        /*007a*/ 	.short	0x0000


	//----- nvinfo : EIATTR_MAXREG_COUNT
	.align		4
        /*007c*/ 	.byte	0x03, 0x1b
        /*007e*/ 	.short	0x00ff


	//----- nvinfo : EIATTR_MERCURY_ISA_VERSION
	.align		4
        /*0080*/ 	.byte	0x03, 0x5f
        /*0082*/ 	.short	0x0101


	//----- nvinfo : EIATTR_VRC_CTA_INIT_COUNT
	.align		4
        /*0084*/ 	.byte	0x02, 0x4a
	.zero		1
	.zero		1


	//----- nvinfo : EIATTR_EXIT_INSTR_OFFSETS
	.align		4
        /*0088*/ 	.byte	0x04, 0x1c
        /*008a*/ 	.short	(.L_198 - .L_197)


	//   ....[0]....
.L_197:
        /*008c*/ 	.word	0x000000c0


	//   ....[1]....
        /*0090*/ 	.word	0x00000d80


	//----- nvinfo : EIATTR_CRS_STACK_SIZE
	.align		4
.L_198:
        /*0094*/ 	.byte	0x04, 0x1e
        /*0096*/ 	.short	(.L_200 - .L_199)
.L_199:
        /*0098*/ 	.word	0x00000000


	//----- nvinfo : EIATTR_CBANK_PARAM_SIZE
	.align		4
.L_200:
        /*009c*/ 	.byte	0x03, 0x19
        /*009e*/ 	.short	0x002c


	//----- nvinfo : EIATTR_PARAM_CBANK
	.align		4
        /*00a0*/ 	.byte	0x04, 0x0a
        /*00a2*/ 	.short	(.L_202 - .L_201)
	.align		4
.L_201:
        /*00a4*/ 	.word	index@(.nv.constant0._Z22radon_transform_kernelPKfPfiiS0_S0_f)
        /*00a8*/ 	.short	0x0380
        /*00aa*/ 	.short	0x002c


	//----- nvinfo : EIATTR_SW_WAR
	.align		4
.L_202:
        /*00ac*/ 	.byte	0x04, 0x36
        /*00ae*/ 	.short	(.L_204 - .L_203)
.L_203:
        /*00b0*/ 	.word	0x00000008
.L_204:


//--------------------- .nv.callgraph             --------------------------
	.section	.nv.callgraph,"",@"SHT_CUDA_CALLGRAPH"
	.align	4
	.sectionentsize	8
	.align		4
        /*0000*/ 	.word	0x00000000
	.align		4
        /*0004*/ 	.word	0xffffffff
	.align		4
        /*0008*/ 	.word	0x00000000
	.align		4
        /*000c*/ 	.word	0xfffffffe
	.align		4
        /*0010*/ 	.word	0x00000000
	.align		4
        /*0014*/ 	.word	0xfffffffd
	.align		4
        /*0018*/ 	.word	0x00000000
	.align		4
        /*001c*/ 	.word	0xfffffffc


//--------------------- .nv.constant4             --------------------------
	.section	.nv.constant4,"a",@progbits
	.align	8
	.align		8
.nv.constant4:
        /*0000*/ 	.dword	__cudart_i2opi_f


//--------------------- .text._Z22find_max_column_kernelPKfPfPiii --------------------------
	.section	.text._Z22find_max_column_kernelPKfPfPiii,"ax",@progbits
	.align	128
        .global         _Z22find_max_column_kernelPKfPfPiii
        .type           _Z22find_max_column_kernelPKfPfPiii,@function
        .size           _Z22find_max_column_kernelPKfPfPiii,(.L_x_218 - _Z22find_max_column_kernelPKfPfPiii)
        .other          _Z22find_max_column_kernelPKfPfPiii,@"STO_CUDA_ENTRY STV_DEFAULT"
_Z22find_max_column_kernelPKfPfPiii:
.text._Z22find_max_column_kernelPKfPfPiii:
[----:B------:R-:W-:Y:S01]  /*0000*/  LDC R1, c[0x0][0x37c] ;  /* 0x0000df00ff017b82 */ /* 0x000fe20000000800 */
[----:B------:R-:W0:Y:S07]  /*0010*/  S2R R7, SR_TID.X ;  /* 0x0000000000077919 */ /* 0x000e2e0000002100 */
[----:B------:R-:W0:Y:S01]  /*0020*/  S2UR UR4, SR_CTAID.X ;  /* 0x00000000000479c3 */ /* 0x000e220000002500 */
[----:B------:R-:W1:Y:S01]  /*0030*/  LDCU UR5, c[0x0][0x398] ;  /* 0x00007300ff0577ac */ /* 0x000e620008000800 */
[----:B------:R-:W2:Y:S06]  /*0040*/  LDCU.64 UR6, c[0x0][0x358] ;  /* 0x00006b00ff0677ac */ /* 0x000eac0008000a00 */
[----:B------:R-:W0:Y:S02]  /*0050*/  LDC R4, c[0x0][0x360] ;  /* 0x0000d800ff047b82 */ /* 0x000e240000000800 */
[----:B0-----:R-:W-:-:S05]  /*0060*/  IMAD R0, R4, UR4, R7 ;  /* 0x0000000404007c24 */ /* 0x001fca000f8e0207 */
[----:B-1----:R-:W-:-:S13]  /*0070*/  ISETP.GE.AND P0, PT, R0, UR5, PT ;  /* 0x0000000500007c0c */ /* 0x002fda000bf06270 */
[----:B------:R-:W0:Y:S08]  /*0080*/  @!P0 LDC R5, c[0x0][0x374] ;  /* 0x0000dd00ff058b82 */ /* 0x000e300000000800 */
[----:B------:R-:W0:Y:S08]  /*0090*/  @!P0 LDC R6, c[0x0][0x39c] ;  /* 0x0000e700ff068b82 */ /* 0x000e300000000800 */
[----:B------:R-:W1:Y:S01]  /*00a0*/  @!P0 LDC.64 R2, c[0x0][0x380] ;  /* 0x0000e000ff028b82 */ /* 0x000e620000000a00 */
[----:B0-----:R-:W-:-:S04]  /*00b0*/  @!P0 IMAD R5, R0, R5, R6 ;  /* 0x0000000500058224 */ /* 0x001fc800078e0206 */
[----:B-1----:R-:W-:-:S06]  /*00c0*/  @!P0 IMAD.WIDE.U32 R2, R5, 0x4, R2 ;  /* 0x0000000405028825 */ /* 0x002fcc00078e0002 */
[----:B--2---:R-:W2:Y:S01]  /*00d0*/  @!P0 LDG.E R2, desc[UR6][R2.64] ;  /* 0x0000000602028981 */ /* 0x004ea2000c1e1900 */
[----:B------:R-:W0:Y:S01]  /*00e0*/  S2UR UR5, SR_CgaCtaId ;  /* 0x00000000000579c3 */ /* 0x000e220000008800 */
[----:B------:R-:W-:Y:S01]  /*00f0*/  UMOV UR4, 0x400 ;  /* 0x0000040000047882 */ /* 0x000fe20000000000 */
[----:B------:R-:W-:Y:S01]  /*0100*/  IMAD.MOV.U32 R5, RZ, RZ, RZ ;  /* 0x000000ffff057224 */ /* 0x000fe200078e00ff */
[----:B0-----:R-:W-:-:S06]  /*0110*/  ULEA UR4, UR5, UR4, 0x18 ;  /* 0x0000000405047291 */ /* 0x001fcc000f8ec0ff */
[----:B------:R-:W-:Y:S02]  /*0120*/  LEA R6, R7, UR4, 0x2 ;  /* 0x0000000407067c11 */ /* 0x000fe4000f8e10ff */
[----:B--2---:R-:W-:-:S04]  /*0130*/  @!P0 FSETP.NAN.AND P1, PT, |R2|, |R2|, PT ;  /* 0x400000020200820b */ /* 0x004fc80003f28200 */
[----:B------:R-:W-:Y:S02]  /*0140*/  @!P0 SEL R5, R0, RZ, !P1 ;  /* 0x000000ff00058207 */ /* 0x000fe40004800000 */
[----:B------:R-:W-:-:S03]  /*0150*/  ISETP.GE.U32.AND P0, PT, R4, 0x2, PT ;  /* 0x000000020400780c */ /* 0x000fc60003f06070 */
[----:B------:R0:W-:Y:S01]  /*0160*/  STS [R6], R5 ;  /* 0x0000000506007388 */ /* 0x0001e20000000800 */
[----:B------:R-:W-:Y:S09]  /*0170*/  BAR.SYNC.DEFER_BLOCKING 0x0 ;  /* 0x0000000000007b1d */ /* 0x000ff20000010000 */
[----:B0-----:R-:W-:Y:S05]  /*0180*/  @!P0 BRA `(.L_x_0) ;  /* 0x0000000000408947 */ /* 0x001fea0003800000 */
.L_x_3:
[--C-:B------:R-:W-:Y:S01]  /*0190*/  IMAD.MOV.U32 R5, RZ, RZ, R4.reuse ;  /* 0x000000ffff057224 */ /* 0x100fe200078e0004 */
[----:B------:R-:W-:Y:S01]  /*01a0*/  SHF.R.U32.HI R4, RZ, 0x1, R4 ;  /* 0x00000001ff047819 */ /* 0x000fe20000011604 */
[----:B------:R-:W-:Y:S03]  /*01b0*/  BSSY.RECONVERGENT B0, `(.L_x_1) ;  /* 0x000000a000007945 */ /* 0x000fe60003800200 */
[----:B------:R-:W-:-:S13]  /*01c0*/  ISETP.GE.U32.AND P0, PT, R7, R4, PT ;  /* 0x000000040700720c */ /* 0x000fda0003f06070 */
[----:B0-----:R-:W-:Y:S05]  /*01d0*/  @P0 BRA `(.L_x_2) ;  /* 0x00000000001c0947 */ /* 0x001fea0003800000 */
[----:B------:R-:W-:Y:S01]  /*01e0*/  IMAD R0, R4, 0x4, R6 ;  /* 0x0000000404007824 */ /* 0x000fe200078e0206 */
[----:B------:R-:W-:Y:S04]  /*01f0*/  LDS R2, [R6] ;  /* 0x0000000006027984 */ /* 0x000fe80000000800 */
[----:B------:R-:W0:Y:S02]  /*0200*/  LDS R9, [R0] ;  /* 0x0000000000097984 */ /* 0x000e240000000800 */
[----:B0-----:R-:W-:-:S13]  /*0210*/  FSETP.GT.AND P0, PT, R9, R2, PT ;  /* 0x000000020900720b */ /* 0x001fda0003f04000 */
[----:B------:R-:W-:Y:S04]  /*0220*/  @P0 STS [R6], R9 ;  /* 0x0000000906000388 */ /* 0x000fe80000000800 */
[----:B------:R-:W0:Y:S04]  /*0230*/  @P0 LDS R3, [R0] ;  /* 0x0000000000030984 */ /* 0x000e280000000800 */
[----:B0-----:R0:W-:Y:S02]  /*0240*/  @P0 STS [R6], R3 ;  /* 0x0000000306000388 */ /* 0x0011e40000000800 */
.L_x_2:
[----:B------:R-:W-:Y:S05]  /*0250*/  BSYNC.RECONVERGENT B0 ;  /* 0x0000000000007941 */ /* 0x000fea0003800200 */
.L_x_1:
[----:B------:R-:W-:Y:S01]  /*0260*/  BAR.SYNC.DEFER_BLOCKING 0x0 ;  /* 0x0000000000007b1d */ /* 0x000fe20000010000 */
[----:B------:R-:W-:-:S13]  /*0270*/  ISETP.GT.U32.AND P0, PT, R5, 0x3, PT ;  /* 0x000000030500780c */ /* 0x000fda0003f04070 */
[----:B------:R-:W-:Y:S05]  /*0280*/  @P0 BRA `(.L_x_3) ;  /* 0xfffffffc00c00947 */ /* 0x000fea000383ffff */
.L_x_0:
[----:B------:R-:W-:-:S13]  /*0290*/  ISETP.NE.AND P0, PT, R7, RZ, PT ;  /* 0x000000ff0700720c */ /* 0x000fda0003f05270 */
[----:B------:R-:W-:Y:S05]  /*02a0*/  @P0 EXIT ;  /* 0x000000000000094d */ /* 0x000fea0003800000 */
[----:B------:R-:W1:Y:S01]  /*02b0*/  S2UR UR5, SR_CgaCtaId ;  /* 0x00000000000579c3 */ /* 0x000e620000008800 */
[----:B------:R-:W-:-:S07]  /*02c0*/  UMOV UR4, 0x400 ;  /* 0x0000040000047882 */ /* 0x000fce0000000000 */
[----:B0-----:R-:W0:Y:S01]  /*02d0*/  LDC.64 R2, c[0x0][0x388] ;  /* 0x0000e200ff027b82 */ /* 0x001e220000000a00 */
[----:B-1----:R-:W-:-:S09]  /*02e0*/  ULEA UR4, UR5, UR4, 0x18 ;  /* 0x0000000405047291 */ /* 0x002fd2000f8ec0ff */
[----:B------:R-:W0:Y:S04]  /*02f0*/  LDS R5, [UR4] ;  /* 0x00000004ff057984 */ /* 0x000e280008000800 */
[----:B0-----:R0:W-:Y:S04]  /*0300*/  REDG.E.MAX.S32.STRONG.GPU desc[UR6][R2.64], R5 ;  /* 0x000000050200798e */ /* 0x0011e8000d12e306 */
[----:B------:R-:W2:Y:S02]  /*0310*/  LDG.E R0, desc[UR6][R2.64] ;  /* 0x0000000602007981 */ /* 0x000ea4000c1e1900 */
[----:B--2---:R-:W-:-:S13]  /*0320*/  ISETP.NE.AND P0, PT, R5, R0, PT ;  /* 0x000000000500720c */ /* 0x004fda0003f05270 */
[----:B0-----:R-:W-:Y:S05]  /*0330*/  @P0 EXIT ;  /* 0x000000000000094d */ /* 0x001fea0003800000 */
[----:B------:R-:W0:Y:S02]  /*0340*/  LDC.64 R2, c[0x0][0x390] ;  /* 0x0000e400ff027b82 */ /* 0x000e240000000a00 */
[----:B0-----:R-:W-:Y:S01]  /*0350*/  STG.E desc[UR6][R2.64], R5 ;  /* 0x0000000502007986 */ /* 0x001fe2000c101906 */
[----:B------:R-:W-:Y:S05]  /*0360*/  EXIT ;  /* 0x000000000000794d */ /* 0x000fea0003800000 */
.L_x_4:
[----:B------:R-:W-:-:S00]  /*0370*/  BRA `(.L_x_4) ;  /* 0xfffffffc00fc7947 */ /* 0x000fc0000383ffff */
[----:B------:R-:W-:-:S00]  /*0380*/  NOP ;  /* 0x0000000000007918 */ /* 0x000fc00000000000 */
[----:B------:R-:W-:-:S00]  /*0390*/  NOP ;  /* 0x0000000000007918 */ /* 0x000fc00000000000 */
[----:B------:R-:W-:-:S00]  /*03a0*/  NOP ;  /* 0x0000000000007918 */ /* 0x000fc00000000000 */
[----:B------:R-:W-:-:S00]  /*03b0*/  NOP ;  /* 0x0000000000007918 */ /* 0x000fc00000000000 */
[----:B------:R-:W-:-:S00]  /*03c0*/  NOP ;  /* 0x0000000000007918 */ /* 0x000fc00000000000 */
[----:B------:R-:W-:-:S00]  /*03d0*/  NOP ;  /* 0x0000000000007918 */ /* 0x000fc00000000000 */
[----:B------:R-:W-:-:S00]  /*03e0*/  NOP ;  /* 0x0000000000007918 */ /* 0x000fc00000000000 */
[----:B------:R-:W-:-:S00]  /*03f0*/  NOP ;  /* 0x0000000000007918 */ /* 0x000fc00000000000 */
.L_x_218:


//--------------------- .text._Z15subtract_kernelPfPKfi --------------------------
	.section	.text._Z15subtract_kernelPfPKfi,"ax",@progbits
	.align	128
        .global         _Z15subtract_kernelPfPKfi
        .type           _Z15subtract_kernelPfPKfi,@function
        .size           _Z15subtract_kernelPfPKfi,(.L_x_219 - _Z15subtract_kernelPfPKfi)
        .other          _Z15subtract_kernelPfPKfi,@"STO_CUDA_ENTRY STV_DEFAULT"
_Z15subtract_kernelPfPKfi:
.text._Z15subtract_kernelPfPKfi:
[----:B------:R-:W-:Y:S01]  /*0000*/  LDC R1, c[0x0][0x37c] ;  /* 0x0000df00ff017b82 */ /* 0x000fe20000000800 */
[----:B------:R-:W0:Y:S07]  /*0010*/  S2R R0, SR_TID.X ;  /* 0x0000000000007919 */ /* 0x000e2e0000002100 */
[----:B------:R-:W0:Y:S01]  /*0020*/  S2UR UR4, SR_CTAID.X ;  /* 0x00000000000479c3 */ /* 0x000e220000002500 */
[----:B------:R-:W1:Y:S07]  /*0030*/  LDCU UR5, c[0x0][0x390] ;  /* 0x00007200ff0577ac */ /* 0x000e6e0008000800 */
[----:B------:R-:W0:Y:S02]  /*0040*/  LDC R7, c[0x0][0x360] ;  /* 0x0000d800ff077b82 */ /* 0x000e240000000800 */
[----:B0-----:R-:W-:-:S05]  /*0050*/  IMAD R7, R7, UR4, R0 ;  /* 0x0000000407077c24 */ /* 0x001fca000f8e0200 */
[----:B-1----:R-:W-:-:S13]  /*0060*/  ISETP.GE.AND P0, PT, R7, UR5, PT ;  /* 0x0000000507007c0c */ /* 0x002fda000bf06270 */
[----:B------:R-:W-:Y:S05]  /*0070*/  @P0 EXIT ;  /* 0x000000000000094d */ /* 0x000fea0003800000 */
[----:B------:R-:W0:Y:S01]  /*0080*/  LDC.64 R4, c[0x0][0x388] ;  /* 0x0000e200ff047b82 */ /* 0x000e220000000a00 */
[----:B------:R-:W1:Y:S07]  /*0090*/  LDCU.64 UR4, c[0x0][0x358] ;  /* 0x00006b00ff0477ac */ /* 0x000e6e0008000a00 */
[----:B------:R-:W2:Y:S01]  /*00a0*/  LDC.64 R2, c[0x0][0x380] ;  /* 0x0000e000ff027b82 */ /* 0x000ea20000000a00 */
[----:B0-----:R-:W-:-:S06]  /*00b0*/  IMAD.WIDE R4, R7, 0x4, R4 ;  /* 0x0000000407047825 */ /* 0x001fcc00078e0204 */
[----:B-1----:R-:W3:Y:S01]  /*00c0*/  LDG.E R5, desc[UR4][R4.64] ;  /* 0x0000000404057981 */ /* 0x002ee2000c1e1900 */
[----:B--2---:R-:W-:-:S05]  /*00d0*/  IMAD.WIDE R2, R7, 0x4, R2 ;  /* 0x0000000407027825 */ /* 0x004fca00078e0202 */
[----:B------:R-:W3:Y:S02]  /*00e0*/  LDG.E R0, desc[UR4][R2.64] ;  /* 0x0000000402007981 */ /* 0x000ee4000c1e1900 */
[----:B---3--:R-:W-:-:S05]  /*00f0*/  FADD R0, R0, -R5 ;  /* 0x8000000500007221 */ /* 0x008fca0000000000 */
[----:B------:R-:W-:-:S05]  /*0100*/  FMNMX R7, R0, -0.10000000149011611938, !PT ;  /* 0xbdcccccd00077809 */ /* 0x000fca0007800000 */
[----:B------:R-:W-:Y:S01]  /*0110*/  STG.E desc[UR4][R2.64], R7 ;  /* 0x0000000702007986 */ /* 0x000fe2000c101904 */
[----:B------:R-:W-:Y:S05]  /*0120*/  EXIT ;  /* 0x000000000000794d */ /* 0x000fea0003800000 */
.L_x_5:
        /* <DEDUP_REMOVED lines=13> */
.L_x_219:


//--------------------- .text._Z13p_line_kernelffPKfS0_S0_Pfifffff --------------------------
	.section	.text._Z13p_line_kernelffPKfS0_S0_Pfifffff,"ax",@progbits
	.align	128
        .global         _Z13p_line_kernelffPKfS0_S0_Pfifffff
        .type           _Z13p_line_kernelffPKfS0_S0_Pfifffff,@function
        .size           _Z13p_line_kernelffPKfS0_S0_Pfifffff,(.L_x_214 - _Z13p_line_kernelffPKfS0_S0_Pfifffff)
        .other          _Z13p_line_kernelffPKfS0_S0_Pfifffff,@"STO_CUDA_ENTRY STV_DEFAULT"
_Z13p_line_kernelffPKfS0_S0_Pfifffff:
.text._Z13p_line_kernelffPKfS0_S0_Pfifffff:
        /* <DEDUP_REMOVED lines=10> */
[----:B------:R-:W2:Y:S08]  /*00a0*/  LDC.64 R8, c[0x0][0x390] ;  /* 0x0000e400ff087b82 */ /* 0x000eb00000000a00 */
[----:B------:R-:W3:Y:S01]  /*00b0*/  LDC.64 R10, c[0x0][0x398] ;  /* 0x0000e600ff0a7b82 */ /* 0x000ee20000000a00 */
[----:B0-----:R-:W-:-:S06]  /*00c0*/  IMAD.WIDE R6, R5, 0x4, R6 ;  /* 0x0000000405067825 */ /* 0x001fcc00078e0206 */
[----:B-1----:R-:W4:Y:S01]  /*00d0*/  LDG.E R7, desc[UR6][R6.64] ;  /* 0x0000000606077981 */ /* 0x002f22000c1e1900 */
[----:B--2---:R-:W-:-:S06]  /*00e0*/  IMAD.WIDE R8, R5, 0x4, R8 ;  /* 0x0000000405087825 */ /* 0x004fcc00078e0208 */
[----:B------:R-:W4:Y:S01]  /*00f0*/  LDG.E R8, desc[UR6][R8.64] ;  /* 0x0000000608087981 */ /* 0x000f22000c1e1900 */
[----:B---3--:R-:W-:-:S05]  /*0100*/  IMAD.WIDE R10, R5, 0x4, R10 ;  /* 0x00000004050a7825 */ /* 0x008fca00078e020a */
[----:B------:R0:W5:Y:S01]  /*0110*/  LDG.E R4, desc[UR6][R10.64] ;  /* 0x000000060a047981 */ /* 0x000162000c1e1900 */
[----:B------:R-:W-:Y:S01]  /*0120*/  BSSY.RECONVERGENT B0, `(.L_x_6) ;  /* 0x000006c000007945 */ /* 0x000fe20003800200 */
[----:B----4-:R-:W-:-:S04]  /*0130*/  FADD R0, -R7, R8 ;  /* 0x0000000807007221 */ /* 0x010fc80000000100 */
[----:B------:R-:W-:-:S04]  /*0140*/  FMUL R0, R0, 0.5 ;  /* 0x3f00000000007820 */ /* 0x000fc80000400000 */
[----:B------:R-:W-:-:S06]  /*0150*/  FMUL R3, R0, 0.63661974668502807617 ;  /* 0x3f22f98300037820 */ /* 0x000fcc0000400000 */
[----:B------:R-:W1:Y:S01]  /*0160*/  F2I.NTZ R3, R3 ;  /* 0x0000000300037305 */ /* 0x000e620000203100 */
[----:B------:R-:W-:Y:S01]  /*0170*/  FSETP.GE.AND P0, PT, |R0|, 105615, PT ;  /* 0x47ce47800000780b */ /* 0x000fe20003f06200 */
[----:B------:R-:W-:Y:S01]  /*0180*/  FADD R7, R7, R8 ;  /* 0x0000000807077221 */ /* 0x000fe20000000000 */
[----:B-1----:R-:W-:-:S05]  /*0190*/  I2FP.F32.S32 R13, R3 ;  /* 0x00000003000d7245 */ /* 0x002fca0000201400 */
[----:B------:R-:W-:-:S04]  /*01a0*/  FFMA R2, R13, -1.5707962512969970703, R0 ;  /* 0xbfc90fda0d027823 */ /* 0x000fc80000000000 */
[----:B------:R-:W-:-:S04]  /*01b0*/  FFMA R2, R13, -7.5497894158615963534e-08, R2 ;  /* 0xb3a221680d027823 */ /* 0x000fc80000000002 */
[----:B------:R-:W-:Y:S01]  /*01c0*/  FFMA R13, R13, -5.3903029534742383927e-15, R2 ;  /* 0xa7c234c50d0d7823 */ /* 0x000fe20000000002 */
[----:B0-----:R-:W-:Y:S06]  /*01d0*/  @!P0 BRA `(.L_x_7) ;  /* 0x0000000400808947 */ /* 0x001fec0003800000 */
[----:B------:R-:W-:-:S13]  /*01e0*/  FSETP.NEU.AND P0, PT, |R0|, +INF , PT ;  /* 0x7f8000000000780b */ /* 0x000fda0003f0d200 */
[----:B------:R-:W-:Y:S01]  /*01f0*/  @!P0 FMUL R13, RZ, R0 ;  /* 0x00000000ff0d8220 */ /* 0x000fe20000400000 */
[----:B------:R-:W-:Y:S01]  /*0200*/  @!P0 IMAD.MOV.U32 R3, RZ, RZ, RZ ;  /* 0x000000ffff038224 */ /* 0x000fe200078e00ff */
[----:B------:R-:W-:Y:S06]  /*0210*/  @!P0 BRA `(.L_x_7) ;  /* 0x0000000400708947 */ /* 0x000fec0003800000 */
[----:B------:R-:W-:Y:S01]  /*0220*/  IMAD.SHL.U32 R3, R0, 0x100, RZ ;  /* 0x0000010000037824 */ /* 0x000fe200078e00ff */
[----:B------:R-:W0:Y:S01]  /*0230*/  LDCU.64 UR8, c[0x4][URZ] ;  /* 0x01000000ff0877ac */ /* 0x000e220008000a00 */
[----:B------:R-:W-:Y:S02]  /*0240*/  IMAD.MOV.U32 R2, RZ, RZ, RZ ;  /* 0x000000ffff027224 */ /* 0x000fe400078e00ff */
[----:B------:R-:W-:Y:S01]  /*0250*/  IMAD.MOV.U32 R12, RZ, RZ, RZ ;  /* 0x000000ffff0c7224 */ /* 0x000fe200078e00ff */
[----:B------:R-:W-:Y:S01]  /*0260*/  LOP3.LUT R3, R3, 0x80000000, RZ, 0xfc, !PT ;  /* 0x8000000003037812 */ /* 0x000fe200078efcff */
[----:B------:R-:W-:Y:S01]  /*0270*/  UMOV UR5, URZ ;  /* 0x000000ff00057c82 */ /* 0x000fe20008000000 */
[----:B------:R-:W-:-:S05]  /*0280*/  UMOV UR4, URZ ;  /* 0x000000ff00047c82 */ /* 0x000fca0008000000 */
.L_x_8:
[----:B0-----:R-:W-:Y:S01]  /*0290*/  IMAD.U32 R10, RZ, RZ, UR8 ;  /* 0x00000008ff0a7e24 */ /* 0x001fe2000f8e00ff */
[----:B------:R-:W-:-:S05]  /*02a0*/  MOV R11, UR9 ;  /* 0x00000009000b7c02 */ /* 0x000fca0008000f00 */
[----:B------:R-:W2:Y:S01]  /*02b0*/  LDG.E.CONSTANT R8, desc[UR6][R10.64] ;  /* 0x000000060a087981 */ /* 0x000ea2000c1e9900 */
[----:B------:R-:W-:Y:S01]  /*02c0*/  UIADD3 UR4, UPT, UPT, UR4, 0x1, URZ ;  /* 0x0000000104047890 */ /* 0x000fe2000fffe0ff */
[C---:B------:R-:W-:Y:S01]  /*02d0*/  ISETP.EQ.AND P0, PT, R12.reuse, RZ, PT ;  /* 0x000000ff0c00720c */ /* 0x040fe20003f02270 */
[----:B------:R-:W-:Y:S01]  /*02e0*/  UIADD3 UR8, UP1, UPT, UR8, 0x4, URZ ;  /* 0x0000000408087890 */ /* 0x000fe2000ff3e0ff */
[C---:B------:R-:W-:Y:S01]  /*02f0*/  ISETP.EQ.AND P1, PT, R12.reuse, 0x4, PT ;  /* 0x000000040c00780c */ /* 0x040fe20003f22270 */
[----:B------:R-:W-:Y:S01]  /*0300*/  UISETP.NE.AND UP0, UPT, UR4, 0x6, UPT ;  /* 0x000000060400788c */ /* 0x000fe2000bf05270 */
[C---:B------:R-:W-:Y:S01]  /*0310*/  ISETP.EQ.AND P2, PT, R12.reuse, 0x8, PT ;  /* 0x000000080c00780c */ /* 0x040fe20003f42270 */
[----:B------:R-:W-:Y:S01]  /*0320*/  UIADD3.X UR9, UPT, UPT, URZ, UR9, URZ, UP1, !UPT ;  /* 0x00000009ff097290 */ /* 0x000fe20008ffe4ff */
[C---:B------:R-:W-:Y:S02]  /*0330*/  ISETP.EQ.AND P3, PT, R12.reuse, 0xc, PT ;  /* 0x0000000c0c00780c */ /* 0x040fe40003f62270 */
[----:B------:R-:W-:-:S02]  /*0340*/  ISETP.EQ.AND P4, PT, R12, 0x10, PT ;  /* 0x000000100c00780c */ /* 0x000fc40003f82270 */
[C---:B------:R-:W-:Y:S01]  /*0350*/  ISETP.EQ.AND P5, PT, R12.reuse, 0x14, PT ;  /* 0x000000140c00780c */ /* 0x040fe20003fa2270 */
[----:B------:R-:W-:Y:S02]  /*0360*/  VIADD R12, R12, 0x4 ;  /* 0x000000040c0c7836 */ /* 0x000fe40000000000 */
[----:B--2---:R-:W-:-:S03]  /*0370*/  IMAD.WIDE.U32 R8, R8, R3, RZ ;  /* 0x0000000308087225 */ /* 0x004fc600078e00ff */
[----:B------:R-:W-:-:S04]  /*0380*/  IADD3 R8, P6, PT, R8, R2, RZ ;  /* 0x0000000208087210 */ /* 0x000fc80007fde0ff */
[----:B------:R-:W-:Y:S01]  /*0390*/  IADD3.X R2, PT, PT, R9, UR5, RZ, P6, !PT ;  /* 0x0000000509027c10 */ /* 0x000fe2000b7fe4ff */
[--C-:B------:R-:W-:Y:S02]  /*03a0*/  @P0 IMAD.MOV.U32 R6, RZ, RZ, R8.reuse ;  /* 0x000000ffff060224 */ /* 0x100fe400078e0008 */
[----:B------:R-:W-:Y:S01]  /*03b0*/  @P5 MOV R18, R8 ;  /* 0x0000000800125202 */ /* 0x000fe20000000f00 */
[--C-:B------:R-:W-:Y:S02]  /*03c0*/  @P1 IMAD.MOV.U32 R14, RZ, RZ, R8.reuse ;  /* 0x000000ffff0e1224 */ /* 0x100fe400078e0008 */
[--C-:B------:R-:W-:Y:S02]  /*03d0*/  @P2 IMAD.MOV.U32 R15, RZ, RZ, R8.reuse ;  /* 0x000000ffff0f2224 */ /* 0x100fe400078e0008 */
[--C-:B------:R-:W-:Y:S02]  /*03e0*/  @P3 IMAD.MOV.U32 R16, RZ, RZ, R8.reuse ;  /* 0x000000ffff103224 */ /* 0x100fe400078e0008 */
[----:B------:R-:W-:Y:S01]  /*03f0*/  @P4 IMAD.MOV.U32 R17, RZ, RZ, R8 ;  /* 0x000000ffff114224 */ /* 0x000fe200078e0008 */
[----:B------:R-:W-:Y:S06]  /*0400*/  BRA.U UP0, `(.L_x_8) ;  /* 0xfffffffd00a07547 */ /* 0x000fec000b83ffff */
[----:B------:R-:W-:Y:S01]  /*0410*/  SHF.R.U32.HI R3, RZ, 0x17, R0 ;  /* 0x00000017ff037819 */ /* 0x000fe20000011600 */
[----:B------:R-:W-:Y:S03]  /*0420*/  BSSY.RECONVERGENT B1, `(.L_x_9) ;  /* 0x0000029000017945 */ /* 0x000fe60003800200 */
[C---:B------:R-:W-:Y:S02]  /*0430*/  LOP3.LUT R8, R3.reuse, 0xe0, RZ, 0xc0, !PT ;  /* 0x000000e003087812 */ /* 0x040fe400078ec0ff */
[----:B------:R-:W-:-:S03]  /*0440*/  LOP3.LUT P6, RZ, R3, 0x1f, RZ, 0xc0, !PT ;  /* 0x0000001f03ff7812 */ /* 0x000fc600078cc0ff */
[----:B------:R-:W-:-:S05]  /*0450*/  VIADD R8, R8, 0xffffff80 ;  /* 0xffffff8008087836 */ /* 0x000fca0000000000 */
[----:B------:R-:W-:-:S05]  /*0460*/  SHF.R.U32.HI R8, RZ, 0x5, R8 ;  /* 0x00000005ff087819 */ /* 0x000fca0000011608 */
[----:B------:R-:W-:-:S05]  /*0470*/  IMAD.U32 R10, R8, -0x4, RZ ;  /* 0xfffffffc080a7824 */ /* 0x000fca00078e00ff */
[C---:B------:R-:W-:Y:S02]  /*0480*/  ISETP.EQ.AND P3, PT, R10.reuse, -0x18, PT ;  /* 0xffffffe80a00780c */ /* 0x040fe40003f62270 */
[C---:B------:R-:W-:Y:S02]  /*0490*/  ISETP.EQ.AND P4, PT, R10.reuse, -0x14, PT ;  /* 0xffffffec0a00780c */ /* 0x040fe40003f82270 */
[C---:B------:R-:W-:Y:S02]  /*04a0*/  ISETP.EQ.AND P2, PT, R10.reuse, -0x10, PT ;  /* 0xfffffff00a00780c */ /* 0x040fe40003f42270 */
[C---:B------:R-:W-:Y:S02]  /*04b0*/  ISETP.EQ.AND P1, PT, R10.reuse, -0xc, PT ;  /* 0xfffffff40a00780c */ /* 0x040fe40003f22270 */
[C---:B------:R-:W-:Y:S02]  /*04c0*/  ISETP.EQ.AND P0, PT, R10.reuse, -0x8, PT ;  /* 0xfffffff80a00780c */ /* 0x040fe40003f02270 */
[----:B------:R-:W-:-:S03]  /*04d0*/  ISETP.EQ.AND P5, PT, R10, RZ, PT ;  /* 0x000000ff0a00720c */ /* 0x000fc60003fa2270 */
[--C-:B------:R-:W-:Y:S01]  /*04e0*/  @P3 IMAD.MOV.U32 R8, RZ, RZ, R6.reuse ;  /* 0x000000ffff083224 */ /* 0x100fe200078e0006 */
[C---:B------:R-:W-:Y:S01]  /*04f0*/  ISETP.EQ.AND P3, PT, R10.reuse, -0x4, PT ;  /* 0xfffffffc0a00780c */ /* 0x040fe20003f62270 */
[----:B------:R-:W-:Y:S01]  /*0500*/  @P4 IMAD.MOV.U32 R9, RZ, RZ, R6 ;  /* 0x000000ffff094224 */ /* 0x000fe200078e0006 */
[----:B------:R-:W-:Y:S01]  /*0510*/  @P4 MOV R8, R14 ;  /* 0x0000000e00084202 */ /* 0x000fe20000000f00 */
[--C-:B------:R-:W-:Y:S01]  /*0520*/  @P2 IMAD.MOV.U32 R8, RZ, RZ, R15.reuse ;  /* 0x000000ffff082224 */ /* 0x100fe200078e000f */
[----:B------:R-:W-:Y:S01]  /*0530*/  ISETP.EQ.AND P4, PT, R10, 0x4, PT ;  /* 0x000000040a00780c */ /* 0x000fe20003f82270 */
[----:B------:R-:W-:Y:S02]  /*0540*/  @P1 IMAD.MOV.U32 R8, RZ, RZ, R16 ;  /* 0x000000ffff081224 */ /* 0x000fe400078e0010 */
[----:B------:R-:W-:Y:S01]  /*0550*/  @P0 MOV R8, R17 ;  /* 0x0000001100080202 */ /* 0x000fe20000000f00 */
[----:B------:R-:W-:Y:S02]  /*0560*/  @P2 IMAD.MOV.U32 R9, RZ, RZ, R14 ;  /* 0x000000ffff092224 */ /* 0x000fe400078e000e */
[----:B------:R-:W-:-:S02]  /*0570*/  @P1 IMAD.MOV.U32 R9, RZ, RZ, R15 ;  /* 0x000000ffff091224 */ /* 0x000fc400078e000f */
[----:B------:R-:W-:Y:S02]  /*0580*/  @P0 IMAD.MOV.U32 R9, RZ, RZ, R16 ;  /* 0x000000ffff090224 */ /* 0x000fe400078e0010 */
[----:B------:R-:W-:Y:S02]  /*0590*/  @P3 IMAD.MOV.U32 R8, RZ, RZ, R18 ;  /* 0x000000ffff083224 */ /* 0x000fe400078e0012 */
[----:B------:R-:W-:Y:S02]  /*05a0*/  @P5 IMAD.MOV.U32 R8, RZ, RZ, R2 ;  /* 0x000000ffff085224 */ /* 0x000fe400078e0002 */
[----:B------:R-:W-:Y:S02]  /*05b0*/  @P3 IMAD.MOV.U32 R9, RZ, RZ, R17 ;  /* 0x000000ffff093224 */ /* 0x000fe400078e0011 */
[----:B------:R-:W-:Y:S01]  /*05c0*/  @P5 IMAD.MOV.U32 R9, RZ, RZ, R18 ;  /* 0x000000ffff095224 */ /* 0x000fe200078e0012 */
[----:B------:R-:W-:Y:S01]  /*05d0*/  MOV R12, R8 ;  /* 0x00000008000c7202 */ /* 0x000fe20000000f00 */
[----:B------:R-:W-:Y:S01]  /*05e0*/  @P4 IMAD.MOV.U32 R9, RZ, RZ, R2 ;  /* 0x000000ffff094224 */ /* 0x000fe200078e0002 */
[----:B------:R-:W-:Y:S06]  /*05f0*/  @!P6 BRA `(.L_x_10) ;  /* 0x00000000002ce947 */ /* 0x000fec0003800000 */
[----:B------:R-:W-:Y:S01]  /*0600*/  @P2 IMAD.MOV.U32 R8, RZ, RZ, R6 ;  /* 0x000000ffff082224 */ /* 0x000fe200078e0006 */
[----:B------:R-:W-:Y:S01]  /*0610*/  LOP3.LUT R3, R3, 0x1f, RZ, 0xc0, !PT ;  /* 0x0000001f03037812 */ /* 0x000fe200078ec0ff */
[----:B------:R-:W-:Y:S02]  /*0620*/  @P1 IMAD.MOV.U32 R8, RZ, RZ, R14 ;  /* 0x000000ffff081224 */ /* 0x000fe400078e000e */
[----:B------:R-:W-:Y:S01]  /*0630*/  @P0 IMAD.MOV.U32 R8, RZ, RZ, R15 ;  /* 0x000000ffff080224 */ /* 0x000fe200078e000f */
[----:B------:R-:W-:Y:S01]  /*0640*/  ISETP.EQ.AND P0, PT, R10, 0x8, PT ;  /* 0x000000080a00780c */ /* 0x000fe20003f02270 */
[----:B------:R-:W-:Y:S01]  /*0650*/  @P3 IMAD.MOV.U32 R8, RZ, RZ, R16 ;  /* 0x000000ffff083224 */ /* 0x000fe200078e0010 */
[----:B------:R-:W-:Y:S01]  /*0660*/  SHF.L.W.U32.HI R12, R9, R3, R12 ;  /* 0x00000003090c7219 */ /* 0x000fe20000010e0c */
[----:B------:R-:W-:Y:S01]  /*0670*/  @P5 IMAD.MOV.U32 R8, RZ, RZ, R17 ;  /* 0x000000ffff085224 */ /* 0x000fe200078e0011 */
[----:B------:R-:W-:-:S09]  /*0680*/  @P4 MOV R8, R18 ;  /* 0x0000001200084202 */ /* 0x000fd20000000f00 */
[----:B------:R-:W-:-:S05]  /*0690*/  @P0 IMAD.MOV.U32 R8, RZ, RZ, R2 ;  /* 0x000000ffff080224 */ /* 0x000fca00078e0002 */
[----:B------:R-:W-:-:S07]  /*06a0*/  SHF.L.W.U32.HI R9, R8, R3, R9 ;  /* 0x0000000308097219 */ /* 0x000fce0000010e09 */
.L_x_10:
[----:B------:R-:W-:Y:S05]  /*06b0*/  BSYNC.RECONVERGENT B1 ;  /* 0x0000000000017941 */ /* 0x000fea0003800200 */
.L_x_9:
[C---:B------:R-:W-:Y:S01]  /*06c0*/  SHF.L.W.U32.HI R13, R9.reuse, 0x2, R12 ;  /* 0x00000002090d7819 */ /* 0x040fe20000010e0c */
[----:B------:R-:W-:Y:S01]  /*06d0*/  IMAD.SHL.U32 R9, R9, 0x4, RZ ;  /* 0x0000000409097824 */ /* 0x000fe200078e00ff */
[----:B------:R-:W-:Y:S01]  /*06e0*/  UMOV UR4, 0x54442d19 ;  /* 0x54442d1900047882 */ /* 0x000fe20000000000 */
[----:B------:R-:W-:Y:S01]  /*06f0*/  UMOV UR5, 0x3bf921fb ;  /* 0x3bf921fb00057882 */ /* 0x000fe20000000000 */
[----:B------:R-:W-:Y:S02]  /*0700*/  SHF.R.S32.HI R2, RZ, 0x1f, R13 ;  /* 0x0000001fff027819 */ /* 0x000fe4000001140d */
[----:B------:R-:W-:Y:S02]  /*0710*/  ISETP.GE.AND P0, PT, R0, RZ, PT ;  /* 0x000000ff0000720c */ /* 0x000fe40003f06270 */
[C---:B------:R-:W-:Y:S02]  /*0720*/  LOP3.LUT R10, R2.reuse, R9, RZ, 0x3c, !PT ;  /* 0x00000009020a7212 */ /* 0x040fe400078e3cff */
[----:B------:R-:W-:-:S02]  /*0730*/  LOP3.LUT R11, R2, R13, RZ, 0x3c, !PT ;  /* 0x0000000d020b7212 */ /* 0x000fc400078e3cff */
[----:B------:R-:W-:Y:S02]  /*0740*/  LOP3.LUT R0, R13, R0, RZ, 0x3c, !PT ;  /* 0x000000000d007212 */ /* 0x000fe400078e3cff */
[----:B------:R-:W0:Y:S02]  /*0750*/  I2F.F64.S64 R2, R10 ;  /* 0x0000000a00027312 */ /* 0x000e240000301c00 */
[----:B------:R-:W-:Y:S01]  /*0760*/  ISETP.GE.AND P1, PT, R0, RZ, PT ;  /* 0x000000ff0000720c */ /* 0x000fe20003f26270 */
[----:B0-----:R-:W-:Y:S01]  /*0770*/  DMUL R8, R2, UR4 ;  /* 0x0000000402087c28 */ /* 0x001fe20008000000 */
[----:B------:R-:W-:-:S04]  /*0780*/  SHF.R.U32.HI R3, RZ, 0x1e, R12 ;  /* 0x0000001eff037819 */ /* 0x000fc8000001160c */
[----:B------:R-:W-:-:S05]  /*0790*/  LEA.HI R3, R13, R3, RZ, 0x1 ;  /* 0x000000030d037211 */ /* 0x000fca00078f08ff */
[----:B------:R-:W0:Y:S01]  /*07a0*/  F2F.F32.F64 R8, R8 ;  /* 0x0000000800087310 */ /* 0x000e220000301000 */
[----:B------:R-:W-:-:S04]  /*07b0*/  IMAD.MOV R0, RZ, RZ, -R3 ;  /* 0x000000ffff007224 */ /* 0x000fc800078e0a03 */
[----:B------:R-:W-:Y:S01]  /*07c0*/  @!P0 IMAD.MOV.U32 R3, RZ, RZ, R0 ;  /* 0x000000ffff038224 */ /* 0x000fe200078e0000 */
[----:B0-----:R-:W-:-:S07]  /*07d0*/  FSEL R13, -R8, R8, !P1 ;  /* 0x00000008080d7208 */ /* 0x001fce0004800100 */
.L_x_7:
[----:B------:R-:W-:Y:S05]  /*07e0*/  BSYNC.RECONVERGENT B0 ;  /* 0x0000000000007941 */ /* 0x000fea0003800200 */
.L_x_6:
[----:B------:R-:W0:Y:S01]  /*07f0*/  LDC R0, c[0x0][0x380] ;  /* 0x0000e000ff007b82 */ /* 0x000e220000000800 */
[----:B------:R-:W-:Y:S02]  /*0800*/  IMAD.MOV.U32 R19, RZ, RZ, 0x37cbac00 ;  /* 0x37cbac00ff137424 */ /* 0x000fe400078e00ff */
[----:B------:R-:W-:Y:S01]  /*0810*/  FMUL R8, R13, R13 ;  /* 0x0000000d0d087220 */ /* 0x000fe20000400000 */
[C---:B------:R-:W-:Y:S01]  /*0820*/  LOP3.LUT R2, R3.reuse, 0x1, RZ, 0xc0, !PT ;  /* 0x0000000103027812 */ /* 0x040fe200078ec0ff */
[----:B------:R-:W-:Y:S01]  /*0830*/  VIADD R3, R3, 0x1 ;  /* 0x0000000103037836 */ /* 0x000fe20000000000 */
[----:B------:R-:W-:Y:S01]  /*0840*/  MOV R11, 0x3c0885e4 ;  /* 0x3c0885e4000b7802 */ /* 0x000fe20000000f00 */
[----:B------:R-:W-:Y:S01]  /*0850*/  BSSY.RECONVERGENT B0, `(.L_x_11) ;  /* 0x000007a000007945 */ /* 0x000fe20003800200 */
[----:B------:R-:W-:Y:S01]  /*0860*/  ISETP.NE.U32.AND P0, PT, R2, 0x1, PT ;  /* 0x000000010200780c */ /* 0x000fe20003f05070 */
[----:B------:R-:W-:-:S03]  /*0870*/  IMAD.MOV.U32 R2, RZ, RZ, 0x3e2aaaa8 ;  /* 0x3e2aaaa8ff027424 */ /* 0x000fc600078e00ff */
[----:B------:R-:W-:Y:S01]  /*0880*/  FSEL R11, R11, 0.041666727513074874878, !P0 ;  /* 0x3d2aaabb0b0b7808 */ /* 0x000fe20004000000 */
[----:B0-----:R-:W-:Y:S01]  /*0890*/  FFMA R7, R7, 0.5, -R0 ;  /* 0x3f00000007077823 */ /* 0x001fe20000000800 */
[----:B------:R-:W-:-:S03]  /*08a0*/  FFMA R0, R8, R19, -0.0013887860113754868507 ;  /* 0xbab607ed08007423 */ /* 0x000fc60000000013 */
[C---:B------:R-:W-:Y:S01]  /*08b0*/  FMUL R21, R7.reuse, 0.63661974668502807617 ;  /* 0x3f22f98307157820 */ /* 0x040fe20000400000 */
[----:B------:R-:W-:Y:S02]  /*08c0*/  FSETP.GE.AND P1, PT, |R7|, 105615, PT ;  /* 0x47ce47800700780b */ /* 0x000fe40003f26200 */
[----:B------:R-:W-:Y:S02]  /*08d0*/  FSEL R9, R0, -0.00019574658654164522886, P0 ;  /* 0xb94d415300097808 */ /* 0x000fe40000000000 */
[----:B------:R-:W-:Y:S01]  /*08e0*/  FSEL R0, R13, 1, !P0 ;  /* 0x3f8000000d007808 */ /* 0x000fe20004000000 */
[----:B------:R-:W0:Y:S02]  /*08f0*/  F2I.NTZ R21, R21 ;  /* 0x0000001500157305 */ /* 0x000e240000203100 */
[----:B------:R-:W-:Y:S01]  /*0900*/  FFMA R9, R8, R9, R11 ;  /* 0x0000000908097223 */ /* 0x000fe2000000000b */
[----:B------:R-:W-:Y:S02]  /*0910*/  FSEL R11, -R2, -0.4999999701976776123, !P0 ;  /* 0xbeffffff020b7808 */ /* 0x000fe40004000100 */
[----:B------:R-:W-:Y:S01]  /*0920*/  LOP3.LUT P0, RZ, R3, 0x2, RZ, 0xc0, !PT ;  /* 0x0000000203ff7812 */ /* 0x000fe2000780c0ff */
[----:B------:R-:W-:-:S02]  /*0930*/  FFMA R3, R8, R0, RZ ;  /* 0x0000000008037223 */ /* 0x000fc400000000ff */
[----:B------:R-:W-:-:S04]  /*0940*/  FFMA R9, R8, R9, R11 ;  /* 0x0000000908097223 */ /* 0x000fc8000000000b */
[----:B------:R-:W-:Y:S01]  /*0950*/  FFMA R20, R3, R9, R0 ;  /* 0x0000000903147223 */ /* 0x000fe20000000000 */
[----:B------:R-:W-:Y:S02]  /*0960*/  P2R R0, PR, RZ, 0x2 ;  /* 0x00000002ff007803 */ /* 0x000fe40000000000 */
[----:B0-----:R-:W-:Y:S01]  /*0970*/  I2FP.F32.S32 R10, R21 ;  /* 0x00000015000a7245 */ /* 0x001fe20000201400 */
[----:B------:R-:W-:Y:S02]  /*0980*/  IMAD.MOV.U32 R8, RZ, RZ, R21 ;  /* 0x000000ffff087224 */ /* 0x000fe400078e0015 */
[----:B------:R-:W-:Y:S02]  /*0990*/  @P0 FADD R20, RZ, -R20 ;  /* 0x80000014ff140221 */ /* 0x000fe40000000000 */
[----:B------:R-:W-:-:S04]  /*09a0*/  FFMA R13, R10, -1.5707962512969970703, R7 ;  /* 0xbfc90fda0a0d7823 */ /* 0x000fc80000000007 */
[----:B------:R-:W-:-:S04]  /*09b0*/  FFMA R13, R10, -7.5497894158615963534e-08, R13 ;  /* 0xb3a221680a0d7823 */ /* 0x000fc8000000000d */
[----:B------:R-:W-:-:S04]  /*09c0*/  FFMA R9, R10, -5.3903029534742383927e-15, R13 ;  /* 0xa7c234c50a097823 */ /* 0x000fc8000000000d */
[----:B------:R-:W-:Y:S01]  /*09d0*/  IMAD.MOV.U32 R0, RZ, RZ, R9 ;  /* 0x000000ffff007224 */ /* 0x000fe200078e0009 */
[----:B------:R-:W-:Y:S06]  /*09e0*/  @!P1 BRA `(.L_x_12) ;  /* 0x0000000400809947 */ /* 0x000fec0003800000 */
[----:B------:R-:W-:-:S13]  /*09f0*/  FSETP.NEU.AND P0, PT, |R7|, +INF , PT ;  /* 0x7f8000000700780b */ /* 0x000fda0003f0d200 */
[----:B------:R-:W-:Y:S01]  /*0a00*/  @!P0 FMUL R0, RZ, R7 ;  /* 0x00000007ff008220 */ /* 0x000fe20000400000 */
[----:B------:R-:W-:Y:S01]  /*0a10*/  @!P0 IMAD.MOV.U32 R21, RZ, RZ, RZ ;  /* 0x000000ffff158224 */ /* 0x000fe200078e00ff */
[----:B------:R-:W-:Y:S06]  /*0a20*/  @!P0 BRA `(.L_x_12) ;  /* 0x0000000400708947 */ /* 0x000fec0003800000 */
[----:B------:R-:W-:Y:S01]  /*0a30*/  SHF.L.U32 R0, R7, 0x8, RZ ;  /* 0x0000000807007819 */ /* 0x000fe200000006ff */
[----:B------:R-:W-:Y:S01]  /*0a40*/  IMAD.MOV.U32 R3, RZ, RZ, RZ ;  /* 0x000000ffff037224 */ /* 0x000fe200078e00ff */
[----:B------:R-:W0:Y:S01]  /*0a50*/  LDCU.64 UR8, c[0x4][URZ] ;  /* 0x01000000ff0877ac */ /* 0x000e220008000a00 */
[----:B------:R-:W-:Y:S01]  /*0a60*/  IMAD.MOV.U32 R21, RZ, RZ, RZ ;  /* 0x000000ffff157224 */ /* 0x000fe200078e00ff */
[----:B------:R-:W-:Y:S01]  /*0a70*/  LOP3.LUT R0, R0, 0x80000000, RZ, 0xfc, !PT ;  /* 0x8000000000007812 */ /* 0x000fe200078efcff */
[----:B------:R-:W-:Y:S01]  /*0a80*/  UMOV UR5, URZ ;  /* 0x000000ff00057c82 */ /* 0x000fe20008000000 */
[----:B------:R-:W-:-:S05]  /*0a90*/  UMOV UR4, URZ ;  /* 0x000000ff00047c82 */ /* 0x000fca0008000000 */
.L_x_13:
[----:B0-----:R-:W-:Y:S02]  /*0aa0*/  IMAD.U32 R11, RZ, RZ, UR9 ;  /* 0x00000009ff0b7e24 */ /* 0x001fe4000f8e00ff */
[----:B------:R-:W-:-:S05]  /*0ab0*/  IMAD.U32 R10, RZ, RZ, UR8 ;  /* 0x00000008ff0a7e24 */ /* 0x000fca000f8e00ff */
        /* <DEDUP_REMOVED lines=9> */
[----:B------:R-:W-:Y:S01]  /*0b50*/  ISETP.EQ.AND P5, PT, R21, 0x14, PT ;  /* 0x000000141500780c */ /* 0x000fe20003fa2270 */
[----:B--2---:R-:W-:-:S03]  /*0b60*/  IMAD.WIDE.U32 R12, R11, R0, RZ ;  /* 0x000000000b0c7225 */ /* 0x004fc600078e00ff */
[----:B------:R-:W-:-:S04]  /*0b70*/  IADD3 R12, P2, PT, R12, R3, RZ ;  /* 0x000000030c0c7210 */ /* 0x000fc80007f5e0ff */
[----:B------:R-:W-:Y:S01]  /*0b80*/  IADD3.X R3, PT, PT, R13, UR5, RZ, P2, !PT ;  /* 0x000000050d037c10 */ /* 0x000fe200097fe4ff */
[--C-:B------:R-:W-:Y:S01]  /*0b90*/  @P0 IMAD.MOV.U32 R6, RZ, RZ, R12.reuse ;  /* 0x000000ffff060224 */ /* 0x100fe200078e000c */
[C---:B------:R-:W-:Y:S01]  /*0ba0*/  ISETP.EQ.AND P2, PT, R21.reuse, 0x8, PT ;  /* 0x000000081500780c */ /* 0x040fe20003f42270 */
[--C-:B------:R-:W-:Y:S01]  /*0bb0*/  @P3 IMAD.MOV.U32 R16, RZ, RZ, R12.reuse ;  /* 0x000000ffff103224 */ /* 0x100fe200078e000c */
[----:B------:R-:W-:Y:S01]  /*0bc0*/  @P1 MOV R14, R12 ;  /* 0x0000000c000e1202 */ /* 0x000fe20000000f00 */
[--C-:B------:R-:W-:Y:S02]  /*0bd0*/  @P4 IMAD.MOV.U32 R17, RZ, RZ, R12.reuse ;  /* 0x000000ffff114224 */ /* 0x100fe400078e000c */
[----:B------:R-:W-:Y:S02]  /*0be0*/  @P5 IMAD.MOV.U32 R18, RZ, RZ, R12 ;  /* 0x000000ffff125224 */ /* 0x000fe400078e000c */
[----:B------:R-:W-:-:S06]  /*0bf0*/  VIADD R21, R21, 0x4 ;  /* 0x0000000415157836 */ /* 0x000fcc0000000000 */
[----:B------:R-:W-:Y:S01]  /*0c00*/  @P2 IMAD.MOV.U32 R15, RZ, RZ, R12 ;  /* 0x000000ffff0f2224 */ /* 0x000fe200078e000c */
[----:B------:R-:W-:Y:S06]  /*0c10*/  BRA.U UP0, `(.L_x_13) ;  /* 0xfffffffd00a07547 */ /* 0x000fec000b83ffff */
[----:B------:R-:W-:Y:S01]  /*0c20*/  SHF.R.U32.HI R10, RZ, 0x17, R7 ;  /* 0x00000017ff0a7819 */ /* 0x000fe20000011607 */
[----:B------:R-:W-:Y:S03]  /*0c30*/  BSSY.RECONVERGENT B1, `(.L_x_14) ;  /* 0x0000029000017945 */ /* 0x000fe60003800200 */
[C---:B------:R-:W-:Y:S02]  /*0c40*/  LOP3.LUT R0, R10.reuse, 0xe0, RZ, 0xc0, !PT ;  /* 0x000000e00a007812 */ /* 0x040fe400078ec0ff */
[----:B------:R-:W-:Y:S02]  /*0c50*/  LOP3.LUT P6, RZ, R10, 0x1f, RZ, 0xc0, !PT ;  /* 0x0000001f0aff7812 */ /* 0x000fe400078cc0ff */
[----:B------:R-:W-:-:S04]  /*0c60*/  IADD3 R0, PT, PT, R0, -0x80, RZ ;  /* 0xffffff8000007810 */ /* 0x000fc80007ffe0ff */
[----:B------:R-:W-:-:S05]  /*0c70*/  SHF.R.U32.HI R0, RZ, 0x5, R0 ;  /* 0x00000005ff007819 */ /* 0x000fca0000011600 */
[----:B------:R-:W-:-:S05]  /*0c80*/  IMAD.U32 R21, R0, -0x4, RZ ;  /* 0xfffffffc00157824 */ /* 0x000fca00078e00ff */
[C---:B------:R-:W-:Y:S02]  /*0c90*/  ISETP.EQ.AND P3, PT, R21.reuse, -0x18, PT ;  /* 0xffffffe81500780c */ /* 0x040fe40003f62270 */
[C---:B------:R-:W-:Y:S02]  /*0ca0*/  ISETP.EQ.AND P4, PT, R21.reuse, -0x14, PT ;  /* 0xffffffec1500780c */ /* 0x040fe40003f82270 */
[C---:B------:R-:W-:Y:S02]  /*0cb0*/  ISETP.EQ.AND P0, PT, R21.reuse, -0x10, PT ;  /* 0xfffffff01500780c */ /* 0x040fe40003f02270 */
[C---:B------:R-:W-:Y:S02]  /*0cc0*/  ISETP.EQ.AND P1, PT, R21.reuse, -0xc, PT ;  /* 0xfffffff41500780c */ /* 0x040fe40003f22270 */
[C---:B------:R-:W-:Y:S02]  /*0cd0*/  ISETP.EQ.AND P2, PT, R21.reuse, -0x8, PT ;  /* 0xfffffff81500780c */ /* 0x040fe40003f42270 */
[----:B------:R-:W-:-:S03]  /*0ce0*/  ISETP.EQ.AND P5, PT, R21, 0x4, PT ;  /* 0x000000041500780c */ /* 0x000fc60003fa2270 */
[--C-:B------:R-:W-:Y:S01]  /*0cf0*/  @P3 IMAD.MOV.U32 R0, RZ, RZ, R6.reuse ;  /* 0x000000ffff003224 */ /* 0x100fe200078e0006 */
[C---:B------:R-:W-:Y:S01]  /*0d00*/  ISETP.EQ.AND P3, PT, R21.reuse, -0x4, PT ;  /* 0xfffffffc1500780c */ /* 0x040fe20003f62270 */
[----:B------:R-:W-:Y:S02]  /*0d10*/  @P4 IMAD.MOV.U32 R11, RZ, RZ, R6 ;  /* 0x000000ffff0b4224 */ /* 0x000fe400078e0006 */
[--C-:B------:R-:W-:Y:S01]  /*0d20*/  @P4 IMAD.MOV.U32 R0, RZ, RZ, R14.reuse ;  /* 0x000000ffff004224 */ /* 0x100fe200078e000e */
[----:B------:R-:W-:Y:S01]  /*0d30*/  ISETP.EQ.AND P4, PT, R21, RZ, PT ;  /* 0x000000ff1500720c */ /* 0x000fe20003f82270 */
[----:B------:R-:W-:Y:S01]  /*0d40*/  @P0 IMAD.MOV.U32 R11, RZ, RZ, R14 ;  /* 0x000000ffff0b0224 */ /* 0x000fe200078e000e */
[----:B------:R-:W-:Y:S01]  /*0d50*/  @P0 MOV R0, R15 ;  /* 0x0000000f00000202 */ /* 0x000fe20000000f00 */
[----:B------:R-:W-:Y:S02]  /*0d60*/  @P1 IMAD.MOV.U32 R11, RZ, RZ, R15 ;  /* 0x000000ffff0b1224 */ /* 0x000fe400078e000f */
[----:B------:R-:W-:-:S02]  /*0d70*/  @P2 IMAD.MOV.U32 R11, RZ, RZ, R16 ;  /* 0x000000ffff0b2224 */ /* 0x000fc400078e0010 */
[----:B------:R-:W-:Y:S02]  /*0d80*/  @P1 IMAD.MOV.U32 R0, RZ, RZ, R16 ;  /* 0x000000ffff001224 */ /* 0x000fe400078e0010 */
[--C-:B------:R-:W-:Y:S02]  /*0d90*/  @P3 IMAD.MOV.U32 R11, RZ, RZ, R17.reuse ;  /* 0x000000ffff0b3224 */ /* 0x100fe400078e0011 */
[----:B------:R-:W-:Y:S01]  /*0da0*/  @P2 IMAD.MOV.U32 R0, RZ, RZ, R17 ;  /* 0x000000ffff002224 */ /* 0x000fe200078e0011 */
[----:B------:R-:W-:Y:S01]  /*0db0*/  @P3 MOV R0, R18 ;  /* 0x0000001200003202 */ /* 0x000fe20000000f00 */
[----:B------:R-:W-:Y:S02]  /*0dc0*/  @P4 IMAD.MOV.U32 R11, RZ, RZ, R18 ;  /* 0x000000ffff0b4224 */ /* 0x000fe400078e0012 */
[--C-:B------:R-:W-:Y:S02]  /*0dd0*/  @P5 IMAD.MOV.U32 R11, RZ, RZ, R3.reuse ;  /* 0x000000ffff0b5224 */ /* 0x100fe400078e0003 */
[----:B------:R-:W-:-:S02]  /*0de0*/  @P4 IMAD.MOV.U32 R0, RZ, RZ, R3 ;  /* 0x000000ffff004224 */ /* 0x000fc400078e0003 */
[----:B------:R-:W-:Y:S01]  /*0df0*/  IMAD.MOV.U32 R12, RZ, RZ, R11 ;  /* 0x000000ffff0c7224 */ /* 0x000fe200078e000b */
[----:B------:R-:W-:Y:S06]  /*0e00*/  @!P6 BRA `(.L_x_15) ;  /* 0x00000000002ce947 */ /* 0x000fec0003800000 */
[----:B------:R-:W-:Y:S01]  /*0e10*/  @P0 IMAD.MOV.U32 R13, RZ, RZ, R6 ;  /* 0x000000ffff0d0224 */ /* 0x000fe200078e0006 */
[----:B------:R-:W-:Y:S02]  /*0e20*/  ISETP.EQ.AND P0, PT, R21, 0x8, PT ;  /* 0x000000081500780c */ /* 0x000fe40003f02270 */
[----:B------:R-:W-:Y:S01]  /*0e30*/  @P1 MOV R13, R14 ;  /* 0x0000000e000d1202 */ /* 0x000fe20000000f00 */
[----:B------:R-:W-:Y:S01]  /*0e40*/  @P2 IMAD.MOV.U32 R13, RZ, RZ, R15 ;  /* 0x000000ffff0d2224 */ /* 0x000fe200078e000f */
[----:B------:R-:W-:Y:S01]  /*0e50*/  LOP3.LUT R11, R10, 0x1f, RZ, 0xc0, !PT ;  /* 0x0000001f0a0b7812 */ /* 0x000fe200078ec0ff */
[----:B------:R-:W-:Y:S02]  /*0e60*/  @P3 IMAD.MOV.U32 R13, RZ, RZ, R16 ;  /* 0x000000ffff0d3224 */ /* 0x000fe400078e0010 */
[----:B------:R-:W-:Y:S01]  /*0e70*/  @P4 IMAD.MOV.U32 R13, RZ, RZ, R17 ;  /* 0x000000ffff0d4224 */ /* 0x000fe200078e0011 */
[----:B------:R-:W-:Y:S01]  /*0e80*/  SHF.L.W.U32.HI R0, R12, R11, R0 ;  /* 0x0000000b0c007219 */ /* 0x000fe20000010e00 */
[----:B------:R-:W-:-:S04]  /*0e90*/  @P5 IMAD.MOV.U32 R13, RZ, RZ, R18 ;  /* 0x000000ffff0d5224 */ /* 0x000fc800078e0012 */
[----:B------:R-:W-:-:S05]  /*0ea0*/  @P0 IMAD.MOV.U32 R13, RZ, RZ, R3 ;  /* 0x000000ffff0d0224 */ /* 0x000fca00078e0003 */
[----:B------:R-:W-:-:S07]  /*0eb0*/  SHF.L.W.U32.HI R12, R13, R11, R12 ;  /* 0x0000000b0d0c7219 */ /* 0x000fce0000010e0c */
.L_x_15:
[----:B------:R-:W-:Y:S05]  /*0ec0*/  BSYNC.RECONVERGENT B1 ;  /* 0x0000000000017941 */ /* 0x000fea0003800200 */
.L_x_14:
[C---:B------:R-:W-:Y:S01]  /*0ed0*/  SHF.L.W.U32.HI R21, R12.reuse, 0x2, R0 ;  /* 0x000000020c157819 */ /* 0x040fe20000010e00 */
[----:B------:R-:W-:Y:S01]  /*0ee0*/  UMOV UR4, 0x54442d19 ;  /* 0x54442d1900047882 */ /* 0x000fe20000000000 */
[----:B------:R-:W-:Y:S01]  /*0ef0*/  SHF.L.U32 R10, R12, 0x2, RZ ;  /* 0x000000020c0a7819 */ /* 0x000fe200000006ff */
[----:B------:R-:W-:Y:S01]  /*0f00*/  UMOV UR5, 0x3bf921fb ;  /* 0x3bf921fb00057882 */ /* 0x000fe20000000000 */
[----:B------:R-:W-:Y:S02]  /*0f10*/  SHF.R.S32.HI R3, RZ, 0x1f, R21 ;  /* 0x0000001fff037819 */ /* 0x000fe40000011415 */
[----:B------:R-:W-:Y:S02]  /*0f20*/  ISETP.GE.AND P0, PT, R7, RZ, PT ;  /* 0x000000ff0700720c */ /* 0x000fe40003f06270 */
[C---:B------:R-:W-:Y:S02]  /*0f30*/  LOP3.LUT R10, R3.reuse, R10, RZ, 0x3c, !PT ;  /* 0x0000000a030a7212 */ /* 0x040fe400078e3cff */
[----:B------:R-:W-:-:S02]  /*0f40*/  LOP3.LUT R11, R3, R21, RZ, 0x3c, !PT ;  /* 0x00000015030b7212 */ /* 0x000fc400078e3cff */
[----:B------:R-:W-:Y:S02]  /*0f50*/  SHF.R.U32.HI R0, RZ, 0x1e, R0 ;  /* 0x0000001eff007819 */ /* 0x000fe40000011600 */
[C---:B------:R-:W-:Y:S02]  /*0f60*/  LOP3.LUT R3, R21.reuse, R7, RZ, 0x3c, !PT ;  /* 0x0000000715037212 */ /* 0x040fe400078e3cff */
[----:B------:R-:W0:Y:S01]  /*0f70*/  I2F.F64.S64 R10, R10 ;  /* 0x0000000a000a7312 */ /* 0x000e220000301c00 */
[----:B------:R-:W-:Y:S02]  /*0f80*/  LEA.HI R21, R21, R0, RZ, 0x1 ;  /* 0x0000000015157211 */ /* 0x000fe400078f08ff */
[----:B------:R-:W-:-:S03]  /*0f90*/  ISETP.GE.AND P1, PT, R3, RZ, PT ;  /* 0x000000ff0300720c */ /* 0x000fc60003f26270 */
[----:B------:R-:W-:-:S04]  /*0fa0*/  IMAD.MOV R0, RZ, RZ, -R21 ;  /* 0x000000ffff007224 */ /* 0x000fc800078e0a15 */
[----:B------:R-:W-:Y:S01]  /*0fb0*/  @!P0 IMAD.MOV.U32 R21, RZ, RZ, R0 ;  /* 0x000000ffff158224 */ /* 0x000fe200078e0000 */
[----:B0-----:R-:W-:-:S10]  /*0fc0*/  DMUL R12, R10, UR4 ;  /* 0x000000040a0c7c28 */ /* 0x001fd40008000000 */
[----:B------:R-:W0:Y:S02]  /*0fd0*/  F2F.F32.F64 R12, R12 ;  /* 0x0000000c000c7310 */ /* 0x000e240000301000 */
[----:B0-----:R-:W-:-:S07]  /*0fe0*/  FSEL R0, -R12, R12, !P1 ;  /* 0x0000000c0c007208 */ /* 0x001fce0004800100 */
.L_x_12:
[----:B------:R-:W-:Y:S05]  /*0ff0*/  BSYNC.RECONVERGENT B0 ;  /* 0x0000000000007941 */ /* 0x000fea0003800200 */
.L_x_11:
[----:B------:R-:W0:Y:S01]  /*1000*/  LDC R3, c[0x0][0x3ac] ;  /* 0x0000eb00ff037b82 */ /* 0x000e220000000800 */
[----:B------:R-:W-:Y:S01]  /*1010*/  FMUL R11, R0, R0 ;  /* 0x00000000000b7220 */ /* 0x000fe20000400000 */
[----:B------:R-:W-:Y:S01]  /*1020*/  LOP3.LUT R12, R21, 0x1, RZ, 0xc0, !PT ;  /* 0x00000001150c7812 */ /* 0x000fe200078ec0ff */
[----:B------:R-:W-:Y:S01]  /*1030*/  IMAD.MOV.U32 R22, RZ, RZ, 0x3d2aaabb ;  /* 0x3d2aaabbff167424 */ /* 0x000fe200078e00ff */
[----:B------:R-:W-:Y:S01]  /*1040*/  FSETP.GE.AND P1, PT, |R7|, 105615, PT ;  /* 0x47ce47800700780b */ /* 0x000fe20003f26200 */
[----:B------:R-:W-:Y:S01]  /*1050*/  FFMA R19, R11, R19, -0.0013887860113754868507 ;  /* 0xbab607ed0b137423 */ /* 0x000fe20000000013 */
[----:B------:R-:W-:Y:S01]  /*1060*/  ISETP.NE.U32.AND P0, PT, R12, 0x1, PT ;  /* 0x000000010c00780c */ /* 0x000fe20003f05070 */
[----:B------:R-:W-:Y:S01]  /*1070*/  IMAD.MOV.U32 R13, RZ, RZ, 0x3effffff ;  /* 0x3effffffff0d7424 */ /* 0x000fe200078e00ff */
[----:B------:R-:W1:Y:S01]  /*1080*/  LDC R10, c[0x0][0x384] ;  /* 0x0000e100ff0a7b82 */ /* 0x000e620000000800 */
[----:B------:R-:W-:Y:S01]  /*1090*/  BSSY.RECONVERGENT B0, `(.L_x_16) ;  /* 0x0000071000007945 */ /* 0x000fe20003800200 */
[----:B------:R-:W-:-:S02]  /*10a0*/  FSEL R12, R19, -0.00019574658654164522886, !P0 ;  /* 0xb94d4153130c7808 */ /* 0x000fc40004000000 */
[----:B------:R-:W-:Y:S02]  /*10b0*/  FSEL R22, R22, 0.0083327032625675201416, !P0 ;  /* 0x3c0885e416167808 */ /* 0x000fe40004000000 */
[----:B------:R-:W-:-:S03]  /*10c0*/  FSEL R0, R0, 1, P0 ;  /* 0x3f80000000007808 */ /* 0x000fc60000000000 */
[----:B------:R-:W-:Y:S01]  /*10d0*/  FFMA R12, R11, R12, R22 ;  /* 0x0000000c0b0c7223 */ /* 0x000fe20000000016 */
[----:B------:R-:W-:Y:S02]  /*10e0*/  FSEL R22, -R13, -0.16666662693023681641, !P0 ;  /* 0xbe2aaaa80d167808 */ /* 0x000fe40004000100 */
[----:B------:R-:W-:-:S03]  /*10f0*/  LOP3.LUT P0, RZ, R21, 0x2, RZ, 0xc0, !PT ;  /* 0x0000000215ff7812 */ /* 0x000fc6000780c0ff */
[C---:B------:R-:W-:Y:S01]  /*1100*/  FFMA R12, R11.reuse, R12, R22 ;  /* 0x0000000c0b0c7223 */ /* 0x040fe20000000016 */
[----:B0-----:R-:W-:Y:S01]  /*1110*/  FMUL R20, R20, R3 ;  /* 0x0000000314147220 */ /* 0x001fe20000400000 */
[----:B------:R-:W-:Y:S01]  /*1120*/  FFMA R11, R11, R0, RZ ;  /* 0x000000000b0b7223 */ /* 0x000fe200000000ff */
[----:B------:R-:W-:Y:S02]  /*1130*/  IMAD.MOV.U32 R22, RZ, RZ, R8 ;  /* 0x000000ffff167224 */ /* 0x000fe400078e0008 */
[C---:B------:R-:W-:Y:S01]  /*1140*/  FMUL R13, R20.reuse, R20 ;  /* 0x00000014140d7220 */ /* 0x040fe20000400000 */
[----:B------:R-:W-:Y:S01]  /*1150*/  FADD R21, R20, R20 ;  /* 0x0000001414157221 */ /* 0x000fe20000000000 */
[----:B------:R-:W-:Y:S01]  /*1160*/  FFMA R19, R11, R12, R0 ;  /* 0x0000000c0b137223 */ /* 0x000fe20000000000 */
[----:B------:R-:W-:Y:S01]  /*1170*/  MOV R0, R9 ;  /* 0x0000000900007202 */ /* 0x000fe20000000f00 */
[-C--:B-1----:R-:W-:Y:S01]  /*1180*/  FFMA R20, R10, R10.reuse, R13 ;  /* 0x0000000a0a147223 */ /* 0x082fe2000000000d */
[----:B------:R-:W-:Y:S01]  /*1190*/  FMUL R21, R21, R10 ;  /* 0x0000000a15157220 */ /* 0x000fe20000400000 */
[----:B------:R-:W-:Y:S01]  /*11a0*/  @P0 FADD R19, RZ, -R19 ;  /* 0x80000013ff130221 */ /* 0x000fe20000000000 */
[----:B------:R-:W-:Y:S06]  /*11b0*/  @!P1 BRA `(.L_x_17) ;  /* 0x0000000400789947 */ /* 0x000fec0003800000 */
[----:B------:R-:W-:-:S13]  /*11c0*/  FSETP.NEU.AND P0, PT, |R7|, +INF , PT ;  /* 0x7f8000000700780b */ /* 0x000fda0003f0d200 */
[----:B------:R-:W-:Y:S01]  /*11d0*/  @!P0 FMUL R0, RZ, R7 ;  /* 0x00000007ff008220 */ /* 0x000fe20000400000 */
[----:B------:R-:W-:Y:S01]  /*11e0*/  @!P0 IMAD.MOV.U32 R22, RZ, RZ, RZ ;  /* 0x000000ffff168224 */ /* 0x000fe200078e00ff */
[----:B------:R-:W-:Y:S06]  /*11f0*/  @!P0 BRA `(.L_x_17) ;  /* 0x0000000400688947 */ /* 0x000fec0003800000 */
[----:B------:R-:W-:Y:S01]  /*1200*/  IMAD.SHL.U32 R0, R7, 0x100, RZ ;  /* 0x0000010007007824 */ /* 0x000fe200078e00ff */
[----:B------:R-:W-:Y:S01]  /*1210*/  CS2R R22, SRZ ;  /* 0x0000000000167805 */ /* 0x000fe2000001ff00 */
[----:B------:R-:W0:Y:S03]  /*1220*/  LDCU.64 UR8, c[0x4][URZ] ;  /* 0x01000000ff0877ac */ /* 0x000e260008000a00 */
[----:B------:R-:W-:Y:S01]  /*1230*/  LOP3.LUT R25, R0, 0x80000000, RZ, 0xfc, !PT ;  /* 0x8000000000197812 */ /* 0x000fe200078efcff */
[----:B------:R-:W-:Y:S01]  /*1240*/  UMOV UR5, URZ ;  /* 0x000000ff00057c82 */ /* 0x000fe20008000000 */
[----:B------:R-:W-:-:S05]  /*1250*/  UMOV UR4, URZ ;  /* 0x000000ff00047c82 */ /* 0x000fca0008000000 */
.L_x_18:
        /* <DEDUP_REMOVED lines=47> */
[--C-:B------:R-:W-:Y:S01]  /*1550*/  @P2 IMAD.MOV.U32 R0, RZ, RZ, R17.reuse ;  /* 0x000000ffff002224 */ /* 0x100fe200078e0011 */
[----:B------:R-:W-:Y:S01]  /*1560*/  @P3 MOV R0, R18 ;  /* 0x0000001200003202 */ /* 0x000fe20000000f00 */
[----:B------:R-:W-:Y:S02]  /*1570*/  @P3 IMAD.MOV.U32 R10, RZ, RZ, R17 ;  /* 0x000000ffff0a3224 */ /* 0x000fe400078e0011 */
[----:B------:R-:W-:Y:S02]  /*1580*/  @P4 IMAD.MOV.U32 R10, RZ, RZ, R18 ;  /* 0x000000ffff0a4224 */ /* 0x000fe400078e0012 */
[--C-:B------:R-:W-:Y:S02]  /*1590*/  @P4 IMAD.MOV.U32 R0, RZ, RZ, R23.reuse ;  /* 0x000000ffff004224 */ /* 0x100fe400078e0017 */
[----:B------:R-:W-:Y:S01]  /*15a0*/  @P5 IMAD.MOV.U32 R10, RZ, RZ, R23 ;  /* 0x000000ffff0a5224 */ /* 0x000fe200078e0017 */
[----:B------:R-:W-:Y:S06]  /*15b0*/  @!P6 BRA `(.L_x_20) ;  /* 0x00000000002ce947 */ /* 0x000fec0003800000 */
[----:B------:R-:W-:Y:S01]  /*15c0*/  @P0 IMAD.MOV.U32 R11, RZ, RZ, R6 ;  /* 0x000000ffff0b0224 */ /* 0x000fe200078e0006 */
[----:B------:R-:W-:Y:S01]  /*15d0*/  ISETP.EQ.AND P0, PT, R13, 0x8, PT ;  /* 0x000000080d00780c */ /* 0x000fe20003f02270 */
[----:B------:R-:W-:Y:S01]  /*15e0*/  @P1 IMAD.MOV.U32 R11, RZ, RZ, R14 ;  /* 0x000000ffff0b1224 */ /* 0x000fe200078e000e */
[----:B------:R-:W-:Y:S01]  /*15f0*/  @P2 MOV R11, R15 ;  /* 0x0000000f000b2202 */ /* 0x000fe20000000f00 */
[----:B------:R-:W-:Y:S01]  /*1600*/  @P3 IMAD.MOV.U32 R11, RZ, RZ, R16 ;  /* 0x000000ffff0b3224 */ /* 0x000fe200078e0010 */
[----:B------:R-:W-:Y:S01]  /*1610*/  LOP3.LUT R13, R12, 0x1f, RZ, 0xc0, !PT ;  /* 0x0000001f0c0d7812 */ /* 0x000fe200078ec0ff */
[----:B------:R-:W-:Y:S02]  /*1620*/  @P4 IMAD.MOV.U32 R11, RZ, RZ, R17 ;  /* 0x000000ffff0b4224 */ /* 0x000fe400078e0011 */
[----:B------:R-:W-:Y:S01]  /*1630*/  @P5 IMAD.MOV.U32 R11, RZ, RZ, R18 ;  /* 0x000000ffff0b5224 */ /* 0x000fe200078e0012 */
[----:B------:R-:W-:-:S05]  /*1640*/  SHF.L.W.U32.HI R0, R10, R13, R0 ;  /* 0x0000000d0a007219 */ /* 0x000fca0000010e00 */
[----:B------:R-:W-:-:S05]  /*1650*/  @P0 IMAD.MOV.U32 R11, RZ, RZ, R23 ;  /* 0x000000ffff0b0224 */ /* 0x000fca00078e0017 */
[----:B------:R-:W-:-:S07]  /*1660*/  SHF.L.W.U32.HI R10, R11, R13, R10 ;  /* 0x0000000d0b0a7219 */ /* 0x000fce0000010e0a */
.L_x_20:
[----:B------:R-:W-:Y:S05]  /*1670*/  BSYNC.RECONVERGENT B1 ;  /* 0x0000000000017941 */ /* 0x000fea0003800200 */
.L_x_19:
        /* <DEDUP_REMOVED lines=12> */
[----:B------:R-:W-:Y:S02]  /*1740*/  ISETP.GE.AND P0, PT, R0, RZ, PT ;  /* 0x000000ff0000720c */ /* 0x000fe40003f06270 */
[----:B------:R-:W-:-:S05]  /*1750*/  IADD3 R0, PT, PT, -R22, RZ, RZ ;  /* 0x000000ff16007210 */ /* 0x000fca0007ffe1ff */
[----:B------:R-:W-:Y:S01]  /*1760*/  @!P1 IMAD.MOV.U32 R22, RZ, RZ, R0 ;  /* 0x000000ffff169224 */ /* 0x000fe200078e0000 */
[----:B0-----:R-:W-:-:S10]  /*1770*/  DMUL R12, R10, UR4 ;  /* 0x000000040a0c7c28 */ /* 0x001fd40008000000 */
[----:B------:R-:W0:Y:S02]  /*1780*/  F2F.F32.F64 R12, R12 ;  /* 0x0000000c000c7310 */ /* 0x000e240000301000 */
[----:B0-----:R-:W-:-:S07]  /*1790*/  FSEL R0, -R12, R12, !P0 ;  /* 0x0000000c0c007208 */ /* 0x001fce0004000100 */
.L_x_17:
[----:B------:R-:W-:Y:S05]  /*17a0*/  BSYNC.RECONVERGENT B0 ;  /* 0x0000000000007941 */ /* 0x000fea0003800200 */
.L_x_16:
[----:B------:R-:W-:Y:S01]  /*17b0*/  LOP3.LUT R13, R22, 0x1, RZ, 0xc0, !PT ;  /* 0x00000001160d7812 */ /* 0x000fe200078ec0ff */
[----:B------:R-:W-:Y:S01]  /*17c0*/  FMUL R11, R0, R0 ;  /* 0x00000000000b7220 */ /* 0x000fe20000400000 */
[----:B------:R-:W-:Y:S01]  /*17d0*/  IMAD.MOV.U32 R12, RZ, RZ, 0x37cbac00 ;  /* 0x37cbac00ff0c7424 */ /* 0x000fe200078e00ff */
[----:B------:R-:W0:Y:S01]  /*17e0*/  LDCU UR4, c[0x0][0x3b0] ;  /* 0x00007600ff0477ac */ /* 0x000e220008000800 */
[----:B------:R-:W-:Y:S01]  /*17f0*/  FADD R3, R3, R3 ;  /* 0x0000000303037221 */ /* 0x000fe20000000000 */
[----:B------:R-:W-:Y:S01]  /*1800*/  ISETP.NE.U32.AND P0, PT, R13, 0x1, PT ;  /* 0x000000010d00780c */ /* 0x000fe20003f05070 */
[----:B------:R-:W-:Y:S01]  /*1810*/  FFMA R13, R11, R12, -0.0013887860113754868507 ;  /* 0xbab607ed0b0d7423 */ /* 0x000fe2000000000c */
[----:B------:R-:W-:Y:S01]  /*1820*/  IMAD.MOV.U32 R24, RZ, RZ, 0x3c0885e4 ;  /* 0x3c0885e4ff187424 */ /* 0x000fe200078e00ff */
[----:B------:R-:W1:Y:S01]  /*1830*/  MUFU.RCP R10, R3 ;  /* 0x00000003000a7308 */ /* 0x000e620000001000 */
[----:B------:R-:W-:Y:S01]  /*1840*/  VIADD R12, R22, 0x1 ;  /* 0x00000001160c7836 */ /* 0x000fe20000000000 */
[----:B------:R-:W-:Y:S01]  /*1850*/  FSEL R0, R0, 1, !P0 ;  /* 0x3f80000000007808 */ /* 0x000fe20004000000 */
[----:B------:R-:W-:Y:S01]  /*1860*/  FMUL R19, R19, R19 ;  /* 0x0000001313137220 */ /* 0x000fe20000400000 */
[----:B------:R-:W-:-:S02]  /*1870*/  FSEL R22, R13, -0.00019574658654164522886, P0 ;  /* 0xb94d41530d167808 */ /* 0x000fc40000000000 */
[----:B------:R-:W-:Y:S02]  /*1880*/  FSEL R24, R24, 0.041666727513074874878, !P0 ;  /* 0x3d2aaabb18187808 */ /* 0x000fe40004000000 */
[----:B------:R-:W-:Y:S02]  /*1890*/  LOP3.LUT P1, RZ, R12, 0x2, RZ, 0xc0, !PT ;  /* 0x000000020cff7812 */ /* 0x000fe4000782c0ff */
[----:B------:R-:W-:Y:S01]  /*18a0*/  FSEL R12, -R2, -0.4999999701976776123, !P0 ;  /* 0xbeffffff020c7808 */ /* 0x000fe20004000100 */
[----:B------:R-:W-:-:S04]  /*18b0*/  FFMA R22, R11, R22, R24 ;  /* 0x000000160b167223 */ /* 0x000fc80000000018 */
[----:B------:R-:W-:Y:S01]  /*18c0*/  FFMA R12, R11, R22, R12 ;  /* 0x000000160b0c7223 */ /* 0x000fe2000000000c */
[----:B0-----:R-:W-:Y:S02]  /*18d0*/  IMAD.U32 R22, RZ, RZ, UR4 ;  /* 0x00000004ff167e24 */ /* 0x001fe4000f8e00ff */
[----:B-1----:R-:W-:Y:S01]  /*18e0*/  FFMA R13, -R3, R10, 1 ;  /* 0x3f800000030d7423 */ /* 0x002fe2000000010a */
[----:B------:R-:W-:Y:S01]  /*18f0*/  FFMA R11, R11, R0, RZ ;  /* 0x000000000b0b7223 */ /* 0x000fe200000000ff */
[----:B------:R-:W0:Y:S02]  /*1900*/  FCHK P0, R22, R3 ;  /* 0x0000000316007302 */ /* 0x000e240000000000 */
[----:B------:R-:W-:Y:S01]  /*1910*/  FFMA R2, R10, R13, R10 ;  /* 0x0000000d0a027223 */ /* 0x000fe2000000000a */
[----:B------:R-:W-:-:S03]  /*1920*/  FFMA R0, R11, R12, R0 ;  /* 0x0000000c0b007223 */ /* 0x000fc60000000000 */
[----:B------:R-:W-:Y:S01]  /*1930*/  FFMA R13, R2, UR4, RZ ;  /* 0x00000004020d7c23 */ /* 0x000fe200080000ff */
[----:B------:R-:W-:-:S03]  /*1940*/  @P1 FADD R0, RZ, -R0 ;  /* 0x80000000ff001221 */ /* 0x000fc60000000000 */
[----:B------:R-:W-:Y:S01]  /*1950*/  FFMA R10, -R3, R13, UR4 ;  /* 0x00000004030a7e23 */ /* 0x000fe2000800010d */
[----:B------:R-:W-:-:S03]  /*1960*/  FFMA R0, -R21, R0, R20 ;  /* 0x0000000015007223 */ /* 0x000fc60000000114 */
[----:B------:R-:W-:Y:S01]  /*1970*/  FFMA R2, R2, R10, R13 ;  /* 0x0000000a02027223 */ /* 0x000fe2000000000d */
[----:B0-----:R-:W-:Y:S06]  /*1980*/  @!P0 BRA `(.L_x_21) ;  /* 0x0000000000148947 */ /* 0x001fec0003800000 */
[----:B------:R-:W0:Y:S01]  /*1990*/  LDCU UR4, c[0x0][0x3b0] ;  /* 0x00007600ff0477ac */ /* 0x000e220008000800 */
[----:B------:R-:W-:Y:S02]  /*19a0*/  MOV R11, 0x19d0 ;  /* 0x000019d0000b7802 */ /* 0x000fe40000000f00 */
[----:B0-----:R-:W-:-:S07]  /*19b0*/  MOV R2, UR4 ;  /* 0x0000000400027c02 */ /* 0x001fce0008000f00 */
[----:B-----5:R-:W-:Y:S05]  /*19c0*/  CALL.REL.NOINC `($__internal_0_$__cuda_sm3x_div_rn_noftz_f32_slowpath) ;  /* 0x0000000800f07944 */ /* 0x020fea0003c00000 */
[----:B------:R-:W-:-:S07]  /*19d0*/  IMAD.MOV.U32 R2, RZ, RZ, R12 ;  /* 0x000000ffff027224 */ /* 0x000fce00078e000c */
.L_x_21:
[----:B------:R-:W-:Y:S01]  /*19e0*/  FFMA R19, R2, R2, R19 ;  /* 0x0000000202137223 */ /* 0x000fe20000000013 */
[----:B------:R-:W-:Y:S04]  /*19f0*/  BSSY.RECONVERGENT B0, `(.L_x_22) ;  /* 0x000000f000007945 */ /* 0x000fe80003800200 */
[----:B------:R-:W-:-:S04]  /*1a00*/  FMNMX R19, R19, 9.9999999600419720025e-13, !PT ;  /* 0x2b8cbccc13137809 */ /* 0x000fc80007800000 */
[----:B------:R-:W0:Y:S08]  /*1a10*/  MUFU.RCP R2, R19 ;  /* 0x0000001300027308 */ /* 0x000e300000001000 */
[----:B------:R-:W1:Y:S01]  /*1a20*/  FCHK P0, R0, R19 ;  /* 0x0000001300007302 */ /* 0x000e620000000000 */
[----:B0-----:R-:W-:-:S04]  /*1a30*/  FFMA R3, -R19, R2, 1 ;  /* 0x3f80000013037423 */ /* 0x001fc80000000102 */
[----:B------:R-:W-:-:S04]  /*1a40*/  FFMA R3, R2, R3, R2 ;  /* 0x0000000302037223 */ /* 0x000fc80000000002 */
[----:B------:R-:W-:-:S04]  /*1a50*/  FFMA R2, R0, R3, RZ ;  /* 0x0000000300027223 */ /* 0x000fc800000000ff */
[----:B------:R-:W-:-:S04]  /*1a60*/  FFMA R10, -R19, R2, R0 ;  /* 0x00000002130a7223 */ /* 0x000fc80000000100 */
[----:B------:R-:W-:Y:S01]  /*1a70*/  FFMA R10, R3, R10, R2 ;  /* 0x0000000a030a7223 */ /* 0x000fe20000000002 */
[----:B-1----:R-:W-:Y:S06]  /*1a80*/  @!P0 BRA `(.L_x_23) ;  /* 0x0000000000148947 */ /* 0x002fec0003800000 */
[----:B------:R-:W-:Y:S01]  /*1a90*/  IMAD.MOV.U32 R2, RZ, RZ, R0 ;  /* 0x000000ffff027224 */ /* 0x000fe200078e0000 */
[----:B------:R-:W-:Y:S01]  /*1aa0*/  MOV R11, 0x1ad0 ;  /* 0x00001ad0000b7802 */ /* 0x000fe20000000f00 */
[----:B------:R-:W-:-:S07]  /*1ab0*/  IMAD.MOV.U32 R3, RZ, RZ, R19 ;  /* 0x000000ffff037224 */ /* 0x000fce00078e0013 */
[----:B-----5:R-:W-:Y:S05]  /*1ac0*/  CALL.REL.NOINC `($__internal_0_$__cuda_sm3x_div_rn_noftz_f32_slowpath) ;  /* 0x0000000800b07944 */ /* 0x020fea0003c00000 */
[----:B------:R-:W-:-:S07]  /*1ad0*/  IMAD.MOV.U32 R10, RZ, RZ, R12 ;  /* 0x000000ffff0a7224 */ /* 0x000fce00078e000c */
.L_x_23:
[----:B------:R-:W-:Y:S05]  /*1ae0*/  BSYNC.RECONVERGENT B0 ;  /* 0x0000000000007941 */ /* 0x000fea0003800200 */
.L_x_22:
[----:B------:R-:W0:Y:S01]  /*1af0*/  LDC R3, c[0x0][0x3ac] ;  /* 0x0000eb00ff037b82 */ /* 0x000e220000000800 */
[----:B------:R-:W-:Y:S01]  /*1b00*/  FSETP.GE.AND P0, PT, |R7|, 105615, PT ;  /* 0x47ce47800700780b */ /* 0x000fe20003f06200 */
[----:B------:R-:W-:Y:S01]  /*1b10*/  BSSY.RECONVERGENT B0, `(.L_x_24) ;  /* 0x0000063000007945 */ /* 0x000fe20003800200 */
[----:B0-----:R-:W-:-:S05]  /*1b20*/  FMUL R3, R3, R3 ;  /* 0x0000000303037220 */ /* 0x001fca0000400000 */
[----:B------:R-:W-:-:S06]  /*1b30*/  FSET.BF.LT.AND R10, R10, R3, PT ;  /* 0x000000030a0a720a */ /* 0x000fcc0003801000 */
[----:B------:R-:W-:Y:S05]  /*1b40*/  @!P0 BRA `(.L_x_25) ;  /* 0x00000004007c8947 */ /* 0x000fea0003800000 */
        /* <DEDUP_REMOVED lines=11> */
.L_x_26:
        /* <DEDUP_REMOVED lines=17> */
[--C-:B------:R-:W-:Y:S01]  /*1d10*/  @P0 IMAD.MOV.U32 R6, RZ, RZ, R2.reuse ;  /* 0x000000ffff060224 */ /* 0x100fe200078e0002 */
        /* <DEDUP_REMOVED lines=21> */
[----:B------:R-:W-:Y:S02]  /*1e70*/  @P4 IMAD.MOV.U32 R3, RZ, RZ, R6 ;  /* 0x000000ffff034224 */ /* 0x000fe400078e0006 */
[--C-:B------:R-:W-:Y:S01]  /*1e80*/  @P4 IMAD.MOV.U32 R2, RZ, RZ, R14.reuse ;  /* 0x000000ffff024224 */ /* 0x100fe200078e000e */
[----:B------:R-:W-:Y:S01]  /*1e90*/  ISETP.EQ.AND P4, PT, R11, 0x4, PT ;  /* 0x000000040b00780c */ /* 0x000fe20003f82270 */
[----:B------:R-:W-:Y:S01]  /*1ea0*/  @P2 IMAD.MOV.U32 R3, RZ, RZ, R14 ;  /* 0x000000ffff032224 */ /* 0x000fe200078e000e */
[----:B------:R-:W-:Y:S01]  /*1eb0*/  @P2 MOV R2, R15 ;  /* 0x0000000f00022202 */ /* 0x000fe20000000f00 */
[----:B------:R-:W-:Y:S02]  /*1ec0*/  @P1 IMAD.MOV.U32 R2, RZ, RZ, R16 ;  /* 0x000000ffff021224 */ /* 0x000fe400078e0010 */
[----:B------:R-:W-:-:S02]  /*1ed0*/  @P0 IMAD.MOV.U32 R2, RZ, RZ, R17 ;  /* 0x000000ffff020224 */ /* 0x000fc400078e0011 */
[----:B------:R-:W-:Y:S02]  /*1ee0*/  @P1 IMAD.MOV.U32 R3, RZ, RZ, R15 ;  /* 0x000000ffff031224 */ /* 0x000fe400078e000f */
[----:B------:R-:W-:Y:S02]  /*1ef0*/  @P3 IMAD.MOV.U32 R2, RZ, RZ, R18 ;  /* 0x000000ffff023224 */ /* 0x000fe400078e0012 */
[----:B------:R-:W-:Y:S02]  /*1f00*/  @P5 IMAD.MOV.U32 R2, RZ, RZ, R0 ;  /* 0x000000ffff025224 */ /* 0x000fe400078e0000 */
[----:B------:R-:W-:Y:S01]  /*1f10*/  @P0 IMAD.MOV.U32 R3, RZ, RZ, R16 ;  /* 0x000000ffff030224 */ /* 0x000fe200078e0010 */
[----:B------:R-:W-:Y:S01]  /*1f20*/  @P3 MOV R3, R17 ;  /* 0x0000001100033202 */ /* 0x000fe20000000f00 */
[----:B------:R-:W-:Y:S01]  /*1f30*/  @P5 IMAD.MOV.U32 R3, RZ, RZ, R18 ;  /* 0x000000ffff035224 */ /* 0x000fe200078e0012 */
[----:B------:R-:W-:Y:S01]  /*1f40*/  MOV R8, R2 ;  /* 0x0000000200087202 */ /* 0x000fe20000000f00 */
[----:B------:R-:W-:Y:S01]  /*1f50*/  @P4 IMAD.MOV.U32 R3, RZ, RZ, R0 ;  /* 0x000000ffff034224 */ /* 0x000fe200078e0000 */
[----:B------:R-:W-:Y:S06]  /*1f60*/  @!P6 BRA `(.L_x_28) ;  /* 0x000000000028e947 */ /* 0x000fec0003800000 */
[----:B------:R-:W-:Y:S01]  /*1f70*/  @P1 IMAD.MOV.U32 R6, RZ, RZ, R14 ;  /* 0x000000ffff061224 */ /* 0x000fe200078e000e */
[----:B------:R-:W-:Y:S01]  /*1f80*/  LOP3.LUT R9, R9, 0x1f, RZ, 0xc0, !PT ;  /* 0x0000001f09097812 */ /* 0x000fe200078ec0ff */
        /* <DEDUP_REMOVED lines=8> */
.L_x_28:
[----:B------:R-:W-:Y:S05]  /*2010*/  BSYNC.RECONVERGENT B1 ;  /* 0x0000000000017941 */ /* 0x000fea0003800200 */
.L_x_27:
        /* <DEDUP_REMOVED lines=9> */
[----:B------:R-:W0:Y:S01]  /*20b0*/  I2F.F64.S64 R2, R12 ;  /* 0x0000000c00027312 */ /* 0x000e220000301c00 */
[C---:B------:R-:W-:Y:S02]  /*20c0*/  LOP3.LUT R7, R0.reuse, R7, RZ, 0x3c, !PT ;  /* 0x0000000700077212 */ /* 0x040fe400078e3cff */
[----:B------:R-:W-:Y:S02]  /*20d0*/  LEA.HI R8, R0, R8, RZ, 0x1 ;  /* 0x0000000800087211 */ /* 0x000fe400078f08ff */
[----:B------:R-:W-:-:S03]  /*20e0*/  ISETP.GE.AND P0, PT, R7, RZ, PT ;  /* 0x000000ff0700720c */ /* 0x000fc60003f06270 */
[----:B------:R-:W-:-:S04]  /*20f0*/  IMAD.MOV R0, RZ, RZ, -R8 ;  /* 0x000000ffff007224 */ /* 0x000fc800078e0a08 */
[----:B------:R-:W-:Y:S01]  /*2100*/  @!P1 IMAD.MOV.U32 R8, RZ, RZ, R0 ;  /* 0x000000ffff089224 */ /* 0x000fe200078e0000 */
[----:B0-----:R-:W-:-:S10]  /*2110*/  DMUL R2, R2, UR4 ;  /* 0x0000000402027c28 */ /* 0x001fd40008000000 */
[----:B------:R-:W0:Y:S02]  /*2120*/  F2F.F32.F64 R2, R2 ;  /* 0x0000000200027310 */ /* 0x000e240000301000 */
[----:B0-----:R-:W-:-:S07]  /*2130*/  FSEL R9, -R2, R2, !P0 ;  /* 0x0000000202097208 */ /* 0x001fce0004000100 */
.L_x_25:
[----:B------:R-:W-:Y:S05]  /*2140*/  BSYNC.RECONVERGENT B0 ;  /* 0x0000000000007941 */ /* 0x000fea0003800200 */
.L_x_24:
[----:B------:R-:W0:Y:S01]  /*2150*/  LDC.64 R6, c[0x0][0x3b8] ;  /* 0x0000ee00ff067b82 */ /* 0x000e220000000a00 */
[----:B------:R-:W-:Y:S01]  /*2160*/  MOV R0, 0x37cbac00 ;  /* 0x37cbac0000007802 */ /* 0x000fe20000000f00 */
[----:B------:R-:W-:Y:S01]  /*2170*/  FMUL R3, R9, R9 ;  /* 0x0000000909037220 */ /* 0x000fe20000400000 */
[C---:B------:R-:W-:Y:S01]  /*2180*/  LOP3.LUT R2, R8.reuse, 0x1, RZ, 0xc0, !PT ;  /* 0x0000000108027812 */ /* 0x040fe200078ec0ff */
[----:B------:R-:W-:Y:S01]  /*2190*/  IMAD.MOV.U32 R11, RZ, RZ, 0x3c23d70a ;  /* 0x3c23d70aff0b7424 */ /* 0x000fe200078e00ff */
[----:B------:R-:W-:Y:S01]  /*21a0*/  LOP3.LUT P1, RZ, R8, 0x2, RZ, 0xc0, !PT ;  /* 0x0000000208ff7812 */ /* 0x000fe2000782c0ff */
[----:B------:R-:W-:Y:S01]  /*21b0*/  FFMA R0, R3, R0, -0.0013887860113754868507 ;  /* 0xbab607ed03007423 */ /* 0x000fe20000000000 */
[----:B------:R-:W-:Y:S01]  /*21c0*/  ISETP.NE.U32.AND P0, PT, R2, 0x1, PT ;  /* 0x000000010200780c */ /* 0x000fe20003f05070 */
[----:B------:R-:W-:Y:S02]  /*21d0*/  IMAD.MOV.U32 R2, RZ, RZ, 0x3d2aaabb ;  /* 0x3d2aaabbff027424 */ /* 0x000fe400078e00ff */
[----:B------:R-:W-:Y:S01]  /*21e0*/  IMAD.MOV.U32 R14, RZ, RZ, 0x42c80000 ;  /* 0x42c80000ff0e7424 */ /* 0x000fe200078e00ff */
[----:B------:R-:W-:Y:S01]  /*21f0*/  FSEL R0, R0, -0.00019574658654164522886, !P0 ;  /* 0xb94d415300007808 */ /* 0x000fe20004000000 */
[----:B------:R-:W-:Y:S01]  /*2200*/  IMAD.MOV.U32 R13, RZ, RZ, 0x3effffff ;  /* 0x3effffffff0d7424 */ /* 0x000fe200078e00ff */
[----:B------:R-:W-:-:S05]  /*2210*/  FSEL R2, R2, 0.0083327032625675201416, !P0 ;  /* 0x3c0885e402027808 */ /* 0x000fca0004000000 */
[----:B------:R-:W-:Y:S01]  /*2220*/  FFMA R12, R3, R0, R2 ;  /* 0x00000000030c7223 */ /* 0x000fe20000000002 */
[----:B------:R-:W-:Y:S01]  /*2230*/  FFMA R2, R11, -R14, 1 ;  /* 0x3f8000000b027423 */ /* 0x000fe2000000080e */
[----:B------:R-:W-:Y:S02]  /*2240*/  FSEL R14, -R13, -0.16666662693023681641, !P0 ;  /* 0xbe2aaaa80d0e7808 */ /* 0x000fe40004000100 */
[----:B------:R-:W-:Y:S01]  /*2250*/  FSEL R0, R9, 1, P0 ;  /* 0x3f80000009007808 */ /* 0x000fe20000000000 */
[----:B------:R-:W-:Y:S01]  /*2260*/  FFMA R2, R2, R11, 0.0099999997764825820923 ;  /* 0x3c23d70a02027423 */ /* 0x000fe2000000000b */
[----:B0-----:R-:W0:Y:S01]  /*2270*/  FCHK P0, R7, 100 ;  /* 0x42c8000007007902 */ /* 0x001e220000000000 */
[C---:B------:R-:W-:Y:S01]  /*2280*/  FFMA R12, R3.reuse, R12, R14 ;  /* 0x0000000c030c7223 */ /* 0x040fe2000000000e */
[----:B-----5:R-:W-:Y:S01]  /*2290*/  FFMA R6, R4, R6, -R7 ;  /* 0x0000000604067223 */ /* 0x020fe20000000807 */
[----:B------:R-:W-:Y:S01]  /*22a0*/  FFMA R3, R3, R0, RZ ;  /* 0x0000000003037223 */ /* 0x000fe200000000ff */
[----:B------:R-:W-:-:S03]  /*22b0*/  FFMA R8, R2, R7, RZ ;  /* 0x0000000702087223 */ /* 0x000fc600000000ff */
[----:B------:R-:W-:Y:S01]  /*22c0*/  FFMA R0, R3, R12, R0 ;  /* 0x0000000c03007223 */ /* 0x000fe20000000000 */
[----:B------:R-:W-:-:S03]  /*22d0*/  FFMA R3, R8, -100, R7 ;  /* 0xc2c8000008037823 */ /* 0x000fc60000000007 */
[----:B------:R-:W-:Y:S01]  /*22e0*/  @P1 FADD R0, RZ, -R0 ;  /* 0x80000000ff001221 */ /* 0x000fe20000000000 */
[----:B------:R-:W-:-:S03]  /*22f0*/  FFMA R3, R2, R3, R8 ;  /* 0x0000000302037223 */ /* 0x000fc60000000008 */
[----:B------:R-:W-:Y:S01]  /*2300*/  FFMA R0, |R0|, R6, R7 ;  /* 0x0000000600007223 */ /* 0x000fe20000000207 */
[----:B0-----:R-:W-:Y:S06]  /*2310*/  @!P0 BRA `(.L_x_29) ;  /* 0x0000000000188947 */ /* 0x001fec0003800000 */
[----:B------:R-:W0:Y:S01]  /*2320*/  LDCU UR4, c[0x0][0x3bc] ;  /* 0x00007780ff0477ac */ /* 0x000e220008000800 */
[----:B------:R-:W-:Y:S01]  /*2330*/  HFMA2 R3, -RZ, RZ, 3.390625, 0 ;  /* 0x42c80000ff037431 */ /* 0x000fe200000001ff */
[----:B------:R-:W-:Y:S01]  /*2340*/  MOV R11, 0x2370 ;  /* 0x00002370000b7802 */ /* 0x000fe20000000f00 */
[----:B0-----:R-:W-:-:S07]  /*2350*/  IMAD.U32 R2, RZ, RZ, UR4 ;  /* 0x00000004ff027e24 */ /* 0x001fce000f8e00ff */
[----:B------:R-:W-:Y:S05]  /*2360*/  CALL.REL.NOINC `($__internal_0_$__cuda_sm3x_div_rn_noftz_f32_slowpath) ;  /* 0x0000000000887944 */ /* 0x000fea0003c00000 */
[----:B------:R-:W-:-:S07]  /*2370*/  IMAD.MOV.U32 R3, RZ, RZ, R12 ;  /* 0x000000ffff037224 */ /* 0x000fce00078e000c */
.L_x_29:
[----:B------:R-:W0:Y:S01]  /*2380*/  LDC.64 R6, c[0x0][0x3b8] ;  /* 0x0000ee00ff067b82 */ /* 0x000e220000000a00 */
[----:B------:R-:W-:Y:S01]  /*2390*/  FMNMX R11, R0, R3, !PT ;  /* 0x00000003000b7209 */ /* 0x000fe20007800000 */
[----:B------:R-:W-:Y:S03]  /*23a0*/  BSSY.RECONVERGENT B0, `(.L_x_30) ;  /* 0x0000011000007945 */ /* 0x000fe60003800200 */
[----:B------:R-:W1:Y:S03]  /*23b0*/  MUFU.RCP R2, R11 ;  /* 0x0000000b00027308 */ /* 0x000e660000001000 */
[----:B------:R-:W2:Y:S01]  /*23c0*/  LDC R8, c[0x0][0x3ac] ;  /* 0x0000eb00ff087b82 */ /* 0x000ea20000000800 */
[----:B-1----:R-:W-:Y:S01]  /*23d0*/  FFMA R3, -R11, R2, 1 ;  /* 0x3f8000000b037423 */ /* 0x002fe20000000102 */
[----:B0-----:R-:W-:-:S03]  /*23e0*/  FMUL R0, R6, R7 ;  /* 0x0000000706007220 */ /* 0x001fc60000400000 */
[----:B------:R-:W-:Y:S01]  /*23f0*/  FFMA R3, R2, R3, R2 ;  /* 0x0000000302037223 */ /* 0x000fe20000000002 */
[----:B------:R-:W0:Y:S03]  /*2400*/  FCHK P0, R0, R11 ;  /* 0x0000000b00007302 */ /* 0x000e260000000000 */
[----:B------:R-:W-:Y:S01]  /*2410*/  FFMA R2, R0, R3, RZ ;  /* 0x0000000300027223 */ /* 0x000fe200000000ff */
[----:B--2---:R-:W-:-:S03]  /*2420*/  FMUL R7, R8, 0.0099999997764825820923 ;  /* 0x3c23d70a08077820 */ /* 0x004fc60000400000 */
[----:B------:R-:W-:-:S04]  /*2430*/  FFMA R6, -R11, R2, R0 ;  /* 0x000000020b067223 */ /* 0x000fc80000000100 */
[----:B------:R-:W-:Y:S01]  /*2440*/  FFMA R9, R3, R6, R2 ;  /* 0x0000000603097223 */ /* 0x000fe20000000002 */
[----:B0-----:R-:W-:Y:S06]  /*2450*/  @!P0 BRA `(.L_x_31) ;  /* 0x0000000000148947 */ /* 0x001fec0003800000 */
[----:B------:R-:W-:Y:S01]  /*2460*/  IMAD.MOV.U32 R3, RZ, RZ, R11 ;  /* 0x000000ffff037224 */ /* 0x000fe200078e000b */
[----:B------:R-:W-:Y:S01]  /*2470*/  MOV R11, 0x24a0 ;  /* 0x000024a0000b7802 */ /* 0x000fe20000000f00 */
[----:B------:R-:W-:-:S07]  /*2480*/  IMAD.MOV.U32 R2, RZ, RZ, R0 ;  /* 0x000000ffff027224 */ /* 0x000fce00078e0000 */
[----:B------:R-:W-:Y:S05]  /*2490*/  CALL.REL.NOINC `($__internal_0_$__cuda_sm3x_div_rn_noftz_f32_slowpath) ;  /* 0x00000000003c7944 */ /* 0x000fea0003c00000 */
[----:B------:R-:W-:-:S07]  /*24a0*/  MOV R9, R12 ;  /* 0x0000000c00097202 */ /* 0x000fce0000000f00 */
.L_x_31:
[----:B------:R-:W-:Y:S05]  /*24b0*/  BSYNC.RECONVERGENT B0 ;  /* 0x0000000000007941 */ /* 0x000fea0003800200 */
.L_x_30:
[----:B------:R-:W0:Y:S01]  /*24c0*/  LDC R0, c[0x0][0x3b8] ;  /* 0x0000ee00ff007b82 */ /* 0x000e220000000800 */
[----:B------:R-:W-:Y:S01]  /*24d0*/  FSET.BF.GT.AND R4, R4, R7, PT ;  /* 0x000000070404720a */ /* 0x000fe20003804000 */
[----:B------:R-:W-:-:S04]  /*24e0*/  FMUL R9, R10, R9 ;  /* 0x000000090a097220 */ /* 0x000fc80000400000 */
[----:B------:R-:W-:Y:S02]  /*24f0*/  FMUL R4, R9, R4 ;  /* 0x0000000409047220 */ /* 0x000fe40000400000 */
[----:B------:R-:W1:Y:S01]  /*2500*/  LDC.64 R2, c[0x0][0x3a0] ;  /* 0x0000e800ff027b82 */ /* 0x000e620000000a00 */
[----:B0-----:R-:W-:-:S05]  /*2510*/  FADD R7, R0, R0 ;  /* 0x0000000000077221 */ /* 0x001fca0000000000 */
[----:B------:R-:W-:Y:S01]  /*2520*/  FMNMX R4, R4, R7, PT ;  /* 0x0000000704047209 */ /* 0x000fe20003800000 */
[----:B-1----:R-:W-:-:S03]  /*2530*/  IMAD.WIDE R2, R5, 0x4, R2 ;  /* 0x0000000405027825 */ /* 0x002fc600078e0202 */
[----:B------:R-:W-:Y:S02]  /*2540*/  FSETP.NE.AND P0, PT, |R4|, +INF , PT ;  /* 0x7f8000000400780b */ /* 0x000fe40003f05200 */
[----:B------:R-:W-:-:S04]  /*2550*/  FMNMX R4, RZ, R4, !PT ;  /* 0x00000004ff047209 */ /* 0x000fc80007800000 */
[----:B------:R-:W-:-:S05]  /*2560*/  FSEL R5, R4, RZ, P0 ;  /* 0x000000ff04057208 */ /* 0x000fca0000000000 */
[----:B------:R-:W-:Y:S01]  /*2570*/  STG.E desc[UR6][R2.64], R5 ;  /* 0x0000000502007986 */ /* 0x000fe2000c101906 */
[----:B------:R-:W-:Y:S05]  /*2580*/  EXIT ;  /* 0x000000000000794d */ /* 0x000fea0003800000 */
        .weak           $__internal_0_$__cuda_sm3x_div_rn_noftz_f32_slowpath
        .type           $__internal_0_$__cuda_sm3x_div_rn_noftz_f32_slowpath,@function
        .size           $__internal_0_$__cuda_sm3x_div_rn_noftz_f32_slowpath,(.L_x_214 - $__internal_0_$__cuda_sm3x_div_rn_noftz_f32_slowpath)
$__internal_0_$__cuda_sm3x_div_rn_noftz_f32_slowpath:
[----:B------:R-:W-:Y:S01]  /*2590*/  SHF.R.U32.HI R12, RZ, 0x17, R3 ;  /* 0x00000017ff0c7819 */ /* 0x000fe20000011603 */
[----:B------:R-:W-:Y:S01]  /*25a0*/  BSSY.RECONVERGENT B1, `(.L_x_32) ;  /* 0x0000062000017945 */ /* 0x000fe20003800200 */
[----:B------:R-:W-:Y:S02]  /*25b0*/  SHF.R.U32.HI R20, RZ, 0x17, R2 ;  /* 0x00000017ff147819 */ /* 0x000fe40000011602 */
[----:B------:R-:W-:Y:S02]  /*25c0*/  LOP3.LUT R12, R12, 0xff, RZ, 0xc0, !PT ;  /* 0x000000ff0c0c7812 */ /* 0x000fe400078ec0ff */
[----:B------:R-:W-:-:S03]  /*25d0*/  LOP3.LUT R20, R20, 0xff, RZ, 0xc0, !PT ;  /* 0x000000ff14147812 */ /* 0x000fc600078ec0ff */
[----:B------:R-:W-:Y:S02]  /*25e0*/  VIADD R22, R12, 0xffffffff ;  /* 0xffffffff0c167836 */ /* 0x000fe40000000000 */
[----:B------:R-:W-:-:S03]  /*25f0*/  VIADD R21, R20, 0xffffffff ;  /* 0xffffffff14157836 */ /* 0x000fc60000000000 */
[----:B------:R-:W-:-:S04]  /*2600*/  ISETP.GT.U32.AND P0, PT, R22, 0xfd, PT ;  /* 0x000000fd1600780c */ /* 0x000fc80003f04070 */
[----:B------:R-:W-:-:S13]  /*2610*/  ISETP.GT.U32.OR P0, PT, R21, 0xfd, P0 ;  /* 0x000000fd1500780c */ /* 0x000fda0000704470 */
[----:B------:R-:W-:Y:S01]  /*2620*/  @!P0 IMAD.MOV.U32 R13, RZ, RZ, RZ ;  /* 0x000000ffff0d8224 */ /* 0x000fe200078e00ff */
[----:B------:R-:W-:Y:S06]  /*2630*/  @!P0 BRA `(.L_x_33) ;  /* 0x00000000005c8947 */ /* 0x000fec0003800000 */
[----:B------:R-:W-:Y:S02]  /*2640*/  FSETP.GTU.FTZ.AND P0, PT, |R2|, +INF , PT ;  /* 0x7f8000000200780b */ /* 0x000fe40003f1c200 */
[----:B------:R-:W-:-:S04]  /*2650*/  FSETP.GTU.FTZ.AND P1, PT, |R3|, +INF , PT ;  /* 0x7f8000000300780b */ /* 0x000fc80003f3c200 */
[----:B------:R-:W-:-:S13]  /*2660*/  PLOP3.LUT P0, PT, P0, P1, PT, 0xf8, 0x8f ;  /* 0x00000000008f781c */ /* 0x000fda0000703f70 */
[----:B------:R-:W-:Y:S05]  /*2670*/  @P0 BRA `(.L_x_34) ;  /* 0x00000004004c0947 */ /* 0x000fea0003800000 */
[----:B------:R-:W-:-:S13]  /*2680*/  LOP3.LUT P0, RZ, R3, 0x7fffffff, R2, 0xc8, !PT ;  /* 0x7fffffff03ff7812 */ /* 0x000fda000780c802 */
[----:B------:R-:W-:Y:S05]  /*2690*/  @!P0 BRA `(.L_x_35) ;  /* 0x00000004003c8947 */ /* 0x000fea0003800000 */
[C---:B------:R-:W-:Y:S02]  /*26a0*/  FSETP.NEU.FTZ.AND P0, PT, |R2|.reuse, +INF , PT ;  /* 0x7f8000000200780b */ /* 0x040fe40003f1d200 */
[----:B------:R-:W-:Y:S02]  /*26b0*/  FSETP.NEU.FTZ.AND P2, PT, |R3|, +INF , PT ;  /* 0x7f8000000300780b */ /* 0x000fe40003f5d200 */
[----:B------:R-:W-:-:S11]  /*26c0*/  FSETP.NEU.FTZ.AND P1, PT, |R2|, +INF , PT ;  /* 0x7f8000000200780b */ /* 0x000fd60003f3d200 */
[----:B------:R-:W-:Y:S05]  /*26d0*/  @!P2 BRA !P0, `(.L_x_35) ;  /* 0x00000004002ca947 */ /* 0x000fea0004000000 */
[----:B------:R-:W-:-:S04]  /*26e0*/  LOP3.LUT P0, RZ, R2, 0x7fffffff, RZ, 0xc0, !PT ;  /* 0x7fffffff02ff7812 */ /* 0x000fc8000780c0ff */
[----:B------:R-:W-:-:S13]  /*26f0*/  PLOP3.LUT P0, PT, P2, P0, PT, 0x2f, 0xf2 ;  /* 0x0000000000f2781c */ /* 0x000fda0001700577 */
[----:B------:R-:W-:Y:S05]  /*2700*/  @P0 BRA `(.L_x_36) ;  /* 0x0000000400180947 */ /* 0x000fea0003800000 */
[----:B------:R-:W-:-:S04]  /*2710*/  LOP3.LUT P0, RZ, R3, 0x7fffffff, RZ, 0xc0, !PT ;  /* 0x7fffffff03ff7812 */ /* 0x000fc8000780c0ff */
[----:B------:R-:W-:-:S13]  /*2720*/  PLOP3.LUT P0, PT, P1, P0, PT, 0x2f, 0xf2 ;  /* 0x0000000000f2781c */ /* 0x000fda0000f00577 */
[----:B------:R-:W-:Y:S05]  /*2730*/  @P0 BRA `(.L_x_37) ;  /* 0x0000000400000947 */ /* 0x000fea0003800000 */
[----:B------:R-:W-:Y:S02]  /*2740*/  ISETP.GE.AND P0, PT, R21, RZ, PT ;  /* 0x000000ff1500720c */ /* 0x000fe40003f06270 */
[----:B------:R-:W-:-:S11]  /*2750*/  ISETP.GE.AND P1, PT, R22, RZ, PT ;  /* 0x000000ff1600720c */ /* 0x000fd60003f26270 */
[----:B------:R-:W-:Y:S01]  /*2760*/  @P0 IMAD.MOV.U32 R13, RZ, RZ, RZ ;  /* 0x000000ffff0d0224 */ /* 0x000fe200078e00ff */
[----:B------:R-:W-:Y:S01]  /*2770*/  @!P0 MOV R13, 0xffffffc0 ;  /* 0xffffffc0000d8802 */ /* 0x000fe20000000f00 */
[----:B------:R-:W-:Y:S01]  /*2780*/  @!P0 FFMA R2, R2, 1.84467440737095516160e+19, RZ ;  /* 0x5f80000002028823 */ /* 0x000fe200000000ff */
[----:B------:R-:W-:-:S03]  /*2790*/  @!P1 FFMA R3, R3, 1.84467440737095516160e+19, RZ ;  /* 0x5f80000003039823 */ /* 0x000fc600000000ff */
[----:B------:R-:W-:-:S07]  /*27a0*/  @!P1 VIADD R13, R13, 0x40 ;  /* 0x000000400d0d9836 */ /* 0x000fce0000000000 */
.L_x_33:
[----:B------:R-:W-:Y:S01]  /*27b0*/  LEA R22, R12, 0xc0800000, 0x17 ;  /* 0xc08000000c167811 */ /* 0x000fe200078eb8ff */
[----:B------:R-:W-:Y:S04]  /*27c0*/  BSSY.RECONVERGENT B2, `(.L_x_38) ;  /* 0x0000036000027945 */ /* 0x000fe80003800200 */
[----:B------:R-:W-:Y:S02]  /*27d0*/  IMAD.IADD R22, R3, 0x1, -R22 ;  /* 0x0000000103167824 */ /* 0x000fe400078e0a16 */
[----:B------:R-:W-:Y:S02]  /*27e0*/  VIADD R3, R20, 0xffffff81 ;  /* 0xffffff8114037836 */ /* 0x000fe40000000000 */
[----:B------:R-:W0:Y:S01]  /*27f0*/  MUFU.RCP R24, R22 ;  /* 0x0000001600187308 */ /* 0x000e220000001000 */
[----:B------:R-:W-:Y:S01]  /*2800*/  FADD.FTZ R21, -R22, -RZ ;  /* 0x800000ff16157221 */ /* 0x000fe20000010100 */
[C---:B------:R-:W-:Y:S01]  /*2810*/  IMAD R2, R3.reuse, -0x800000, R2 ;  /* 0xff80000003027824 */ /* 0x040fe200078e0202 */
[----:B------:R-:W-:-:S05]  /*2820*/  IADD3 R12, PT, PT, R3, 0x7f, -R12 ;  /* 0x0000007f030c7810 */ /* 0x000fca0007ffe80c */
[----:B------:R-:W-:Y:S02]  /*2830*/  IMAD.IADD R12, R12, 0x1, R13 ;  /* 0x000000010c0c7824 */ /* 0x000fe400078e020d */
[----:B0-----:R-:W-:-:S04]  /*2840*/  FFMA R23, R24, R21, 1 ;  /* 0x3f80000018177423 */ /* 0x001fc80000000015 */
[----:B------:R-:W-:-:S04]  /*2850*/  FFMA R23, R24, R23, R24 ;  /* 0x0000001718177223 */ /* 0x000fc80000000018 */
[----:B------:R-:W-:-:S04]  /*2860*/  FFMA R20, R2, R23, RZ ;  /* 0x0000001702147223 */ /* 0x000fc800000000ff */
[----:B------:R-:W-:-:S04]  /*2870*/  FFMA R24, R21, R20, R2 ;  /* 0x0000001415187223 */ /* 0x000fc80000000002 */
[----:B------:R-:W-:-:S04]  /*2880*/  FFMA R20, R23, R24, R20 ;  /* 0x0000001817147223 */ /* 0x000fc80000000014 */
[----:B------:R-:W-:-:S04]  /*2890*/  FFMA R21, R21, R20, R2 ;  /* 0x0000001415157223 */ /* 0x000fc80000000002 */
[----:B------:R-:W-:-:S05]  /*28a0*/  FFMA R2, R23, R21, R20 ;  /* 0x0000001517027223 */ /* 0x000fca0000000014 */
[----:B------:R-:W-:-:S04]  /*28b0*/  SHF.R.U32.HI R3, RZ, 0x17, R2 ;  /* 0x00000017ff037819 */ /* 0x000fc80000011602 */
[----:B------:R-:W-:-:S04]  /*28c0*/  LOP3.LUT R3, R3, 0xff, RZ, 0xc0, !PT ;  /* 0x000000ff03037812 */ /* 0x000fc800078ec0ff */
[----:B------:R-:W-:-:S05]  /*28d0*/  IADD3 R3, PT, PT, R3, R12, RZ ;  /* 0x0000000c03037210 */ /* 0x000fca0007ffe0ff */
[----:B------:R-:W-:-:S05]  /*28e0*/  VIADD R13, R3, 0xffffffff ;  /* 0xffffffff030d7836 */ /* 0x000fca0000000000 */
[----:B------:R-:W-:-:S13]  /*28f0*/  ISETP.GE.U32.AND P0, PT, R13, 0xfe, PT ;  /* 0x000000fe0d00780c */ /* 0x000fda0003f06070 */
[----:B------:R-:W-:Y:S05]  /*2900*/  @!P0 BRA `(.L_x_39) ;  /* 0x0000000000808947 */ /* 0x000fea0003800000 */
[----:B------:R-:W-:-:S13]  /*2910*/  ISETP.GT.AND P0, PT, R3, 0xfe, PT ;  /* 0x000000fe0300780c */ /* 0x000fda0003f04270 */
[----:B------:R-:W-:Y:S05]  /*2920*/  @P0 BRA `(.L_x_40) ;  /* 0x00000000006c0947 */ /* 0x000fea0003800000 */
[----:B------:R-:W-:-:S13]  /*2930*/  ISETP.GE.AND P0, PT, R3, 0x1, PT ;  /* 0x000000010300780c */ /* 0x000fda0003f06270 */
[----:B------:R-:W-:Y:S05]  /*2940*/  @P0 BRA `(.L_x_41) ;  /* 0x0000000000740947 */ /* 0x000fea0003800000 */
[----:B------:R-:W-:Y:S02]  /*2950*/  ISETP.GE.AND P0, PT, R3, -0x18, PT ;  /* 0xffffffe80300780c */ /* 0x000fe40003f06270 */
[----:B------:R-:W-:-:S11]  /*2960*/  LOP3.LUT R2, R2, 0x80000000, RZ, 0xc0, !PT ;  /* 0x8000000002027812 */ /* 0x000fd600078ec0ff */
[----:B------:R-:W-:Y:S05]  /*2970*/  @!P0 BRA `(.L_x_41) ;  /* 0x0000000000688947 */ /* 0x000fea0003800000 */
[-CC-:B------:R-:W-:Y:S01]  /*2980*/  FFMA.RZ R12, R23, R21.reuse, R20.reuse ;  /* 0x00000015170c7223 */ /* 0x180fe2000000c014 */
[C---:B------:R-:W-:Y:S02]  /*2990*/  ISETP.NE.AND P2, PT, R3.reuse, RZ, PT ;  /* 0x000000ff0300720c */ /* 0x040fe40003f45270 */
[----:B------:R-:W-:Y:S02]  /*29a0*/  ISETP.NE.AND P1, PT, R3, RZ, PT ;  /* 0x000000ff0300720c */ /* 0x000fe40003f25270 */
[----:B------:R-:W-:Y:S01]  /*29b0*/  LOP3.LUT R13, R12, 0x7fffff, RZ, 0xc0, !PT ;  /* 0x007fffff0c0d7812 */ /* 0x000fe200078ec0ff */
[CCC-:B------:R-:W-:Y:S01]  /*29c0*/  FFMA.RP R12, R23.reuse, R21.reuse, R20.reuse ;  /* 0x00000015170c7223 */ /* 0x1c0fe20000008014 */
[----:B------:R-:W-:Y:S01]  /*29d0*/  FFMA.RM R21, R23, R21, R20 ;  /* 0x0000001517157223 */ /* 0x000fe20000004014 */
[----:B------:R-:W-:Y:S01]  /*29e0*/  VIADD R20, R3, 0x20 ;  /* 0x0000002003147836 */ /* 0x000fe20000000000 */
[----:B------:R-:W-:Y:S01]  /*29f0*/  LOP3.LUT R13, R13, 0x800000, RZ, 0xfc, !PT ;  /* 0x008000000d0d7812 */ /* 0x000fe200078efcff */
[----:B------:R-:W-:-:S02]  /*2a00*/  IMAD.MOV R3, RZ, RZ, -R3 ;  /* 0x000000ffff037224 */ /* 0x000fc400078e0a03 */
[----:B------:R-:W-:Y:S02]  /*2a10*/  FSETP.NEU.FTZ.AND P0, PT, R12, R21, PT ;  /* 0x000000150c00720b */ /* 0x000fe40003f1d000 */
[----:B------:R-:W-:Y:S02]  /*2a20*/  SHF.L.U32 R20, R13, R20, RZ ;  /* 0x000000140d147219 */ /* 0x000fe400000006ff */
[----:B------:R-:W-:Y:S02]  /*2a30*/  SEL R12, R3, RZ, P2 ;  /* 0x000000ff030c7207 */ /* 0x000fe40001000000 */
[----:B------:R-:W-:Y:S02]  /*2a40*/  ISETP.NE.AND P1, PT, R20, RZ, P1 ;  /* 0x000000ff1400720c */ /* 0x000fe40000f25270 */
[----:B------:R-:W-:Y:S02]  /*2a50*/  SHF.R.U32.HI R12, RZ, R12, R13 ;  /* 0x0000000cff0c7219 */ /* 0x000fe4000001160d */
[----:B------:R-:W-:-:S02]  /*2a60*/  PLOP3.LUT P0, PT, P0, P1, PT, 0xf8, 0x8f ;  /* 0x00000000008f781c */ /* 0x000fc40000703f70 */
[----:B------:R-:W-:Y:S02]  /*2a70*/  SHF.R.U32.HI R20, RZ, 0x1, R12 ;  /* 0x00000001ff147819 */ /* 0x000fe4000001160c */
[----:B------:R-:W-:-:S04]  /*2a80*/  SEL R3, RZ, 0x1, !P0 ;  /* 0x00000001ff037807 */ /* 0x000fc80004000000 */
[----:B------:R-:W-:-:S04]  /*2a90*/  LOP3.LUT R3, R3, 0x1, R20, 0xf8, !PT ;  /* 0x0000000103037812 */ /* 0x000fc800078ef814 */
[----:B------:R-:W-:-:S05]  /*2aa0*/  LOP3.LUT R3, R3, R12, RZ, 0xc0, !PT ;  /* 0x0000000c03037212 */ /* 0x000fca00078ec0ff */
[----:B------:R-:W-:-:S05]  /*2ab0*/  IMAD.IADD R3, R20, 0x1, R3 ;  /* 0x0000000114037824 */ /* 0x000fca00078e0203 */
[----:B------:R-:W-:Y:S01]  /*2ac0*/  LOP3.LUT R2, R3, R2, RZ, 0xfc, !PT ;  /* 0x0000000203027212 */ /* 0x000fe200078efcff */
[----:B------:R-:W-:Y:S06]  /*2ad0*/  BRA `(.L_x_41) ;  /* 0x0000000000107947 */ /* 0x000fec0003800000 */
.L_x_40:
[----:B------:R-:W-:-:S04]  /*2ae0*/  LOP3.LUT R2, R2, 0x80000000, RZ, 0xc0, !PT ;  /* 0x8000000002027812 */ /* 0x000fc800078ec0ff */
[----:B------:R-:W-:Y:S01]  /*2af0*/  LOP3.LUT R2, R2, 0x7f800000, RZ, 0xfc, !PT ;  /* 0x7f80000002027812 */ /* 0x000fe200078efcff */
[----:B------:R-:W-:Y:S06]  /*2b00*/  BRA `(.L_x_41) ;  /* 0x0000000000047947 */ /* 0x000fec0003800000 */
.L_x_39:
[----:B------:R-:W-:-:S07]  /*2b10*/  LEA R2, R12, R2, 0x17 ;  /* 0x000000020c027211 */ /* 0x000fce00078eb8ff */
.L_x_41:
[----:B------:R-:W-:Y:S05]  /*2b20*/  BSYNC.RECONVERGENT B2 ;  /* 0x0000000000027941 */ /* 0x000fea0003800200 */
.L_x_38:
[----:B------:R-:W-:Y:S05]  /*2b30*/  BRA `(.L_x_42) ;  /* 0x0000000000207947 */ /* 0x000fea0003800000 */
.L_x_37:
[----:B------:R-:W-:-:S04]  /*2b40*/  LOP3.LUT R2, R3, 0x80000000, R2, 0x48, !PT ;  /* 0x8000000003027812 */ /* 0x000fc800078e4802 */
[----:B------:R-:W-:Y:S01]  /*2b50*/  LOP3.LUT R2, R2, 0x7f800000, RZ, 0xfc, !PT ;  /* 0x7f80000002027812 */ /* 0x000fe200078efcff */
[----:B------:R-:W-:Y:S06]  /*2b60*/  BRA `(.L_x_42) ;  /* 0x0000000000147947 */ /* 0x000fec0003800000 */
.L_x_36:
[----:B------:R-:W-:Y:S01]  /*2b70*/  LOP3.LUT R2, R3, 0x80000000, R2, 0x48, !PT ;  /* 0x8000000003027812 */ /* 0x000fe200078e4802 */
[----:B------:R-:W-:Y:S06]  /*2b80*/  BRA `(.L_x_42) ;  /* 0x00000000000c7947 */ /* 0x000fec0003800000 */
.L_x_35:
[----:B------:R-:W0:Y:S01]  /*2b90*/  MUFU.RSQ R2, -QNAN ;  /* 0xffc0000000027908 */ /* 0x000e220000001400 */
[----:B------:R-:W-:Y:S05]  /*2ba0*/  BRA `(.L_x_42) ;  /* 0x0000000000047947 */ /* 0x000fea0003800000 */
.L_x_34:
[----:B------:R-:W-:-:S07]  /*2bb0*/  FADD.FTZ R2, R2, R3 ;  /* 0x0000000302027221 */ /* 0x000fce0000010000 */
.L_x_42:
[----:B------:R-:W-:Y:S05]  /*2bc0*/  BSYNC.RECONVERGENT B1 ;  /* 0x0000000000017941 */ /* 0x000fea0003800200 */
.L_x_32:
[----:B0-----:R-:W-:Y:S02]  /*2bd0*/  IMAD.MOV.U32 R12, RZ, RZ, R2 ;  /* 0x000000ffff0c7224 */ /* 0x001fe400078e0002 */
[----:B------:R-:W-:Y:S02]  /*2be0*/  IMAD.MOV.U32 R2, RZ, RZ, R11 ;  /* 0x000000ffff027224 */ /* 0x000fe400078e000b */
[----:B------:R-:W-:-:S04]  /*2bf0*/  IMAD.MOV.U32 R3, RZ, RZ, 0x0 ;  /* 0x00000000ff037424 */ /* 0x000fc800078e00ff */
[----:B------:R-:W-:Y:S05]  /*2c00*/  RET.REL.NODEC R2 `(_Z13p_line_kernelffPKfS0_S0_Pfifffff) ;  /* 0xffffffd002fc7950 */ /* 0x000fea0003c3ffff */
.L_x_43:
        /* <DEDUP_REMOVED lines=15> */
.L_x_214:


//--------------------- .text._Z11mask_kernelffPKfS0_Pfifff --------------------------
	.section	.text._Z11mask_kernelffPKfS0_Pfifff,"ax",@progbits
	.align	128
        .global         _Z11mask_kernelffPKfS0_Pfifff
        .type           _Z11mask_kernelffPKfS0_Pfifff,@function
        .size           _Z11mask_kernelffPKfS0_Pfifff,(.L_x_215 - _Z11mask_kernelffPKfS0_Pfifff)
        .other          _Z11mask_kernelffPKfS0_Pfifff,@"STO_CUDA_ENTRY STV_DEFAULT"
_Z11mask_kernelffPKfS0_Pfifff:
.text._Z11mask_kernelffPKfS0_Pfifff:
        /* <DEDUP_REMOVED lines=9> */
[----:B------:R-:W1:Y:S01]  /*0090*/  LDCU.64 UR6, c[0x0][0x358] ;  /* 0x00006b00ff0677ac */ /* 0x000e620008000a00 */
[----:B------:R-:W2:Y:S06]  /*00a0*/  LDCU UR4, c[0x0][0x380] ;  /* 0x00007000ff0477ac */ /* 0x000eac0008000800 */
[----:B------:R-:W3:Y:S01]  /*00b0*/  LDC.64 R2, c[0x0][0x390] ;  /* 0x0000e400ff027b82 */ /* 0x000ee20000000a00 */
[----:B0-----:R-:W-:-:S06]  /*00c0*/  IMAD.WIDE R8, R4, 0x4, R8 ;  /* 0x0000000404087825 */ /* 0x001fcc00078e0208 */
[----:B-1----:R-:W2:Y:S01]  /*00d0*/  LDG.E R8, desc[UR6][R8.64] ;  /* 0x0000000608087981 */ /* 0x002ea2000c1e1900 */
[----:B---3--:R-:W-:Y:S01]  /*00e0*/  IMAD.WIDE R2, R4, 0x4, R2 ;  /* 0x0000000404027825 */ /* 0x008fe200078e0202 */
[----:B------:R-:W-:Y:S05]  /*00f0*/  BSSY.RECONVERGENT B0, `(.L_x_44) ;  /* 0x000006d000007945 */ /* 0x000fea0003800200 */
[----:B------:R0:W5:Y:S01]  /*0100*/  LDG.E R2, desc[UR6][R2.64] ;  /* 0x0000000602027981 */ /* 0x000162000c1e1900 */
[----:B--2---:R-:W-:-:S04]  /*0110*/  FADD R23, R8, -UR4 ;  /* 0x8000000408177e21 */ /* 0x004fc80008000000 */
[C---:B------:R-:W-:Y:S01]  /*0120*/  FMUL R7, R23.reuse, 0.63661974668502807617 ;  /* 0x3f22f98317077820 */ /* 0x040fe20000400000 */
[----:B------:R-:W-:-:S04]  /*0130*/  FSETP.GE.AND P0, PT, |R23|, 105615, PT ;  /* 0x47ce47801700780b */ /* 0x000fc80003f06200 */
[----:B0-----:R-:W-:Y:S01]  /*0140*/  P2R R3, PR, RZ, 0x1 ;  /* 0x00000001ff037803 */ /* 0x001fe20000000000 */
[----:B------:R-:W0:Y:S02]  /*0150*/  F2I.NTZ R7, R7 ;  /* 0x0000000700077305 */ /* 0x000e240000203100 */
[----:B0-----:R-:W-:Y:S01]  /*0160*/  I2FP.F32.S32 R10, R7 ;  /* 0x00000007000a7245 */ /* 0x001fe20000201400 */
[----:B------:R-:W-:-:S04]  /*0170*/  IMAD.MOV.U32 R6, RZ, RZ, R7 ;  /* 0x000000ffff067224 */ /* 0x000fc800078e0007 */
        /* <DEDUP_REMOVED lines=9> */
[----:B------:R-:W-:Y:S02]  /*0210*/  IMAD.SHL.U32 R0, R23, 0x100, RZ ;  /* 0x0000010017007824 */ /* 0x000fe400078e00ff */
[----:B------:R-:W-:Y:S02]  /*0220*/  HFMA2 R5, -RZ, RZ, 0, 0 ;  /* 0x00000000ff057431 */ /* 0x000fe400000001ff */
[----:B------:R-:W-:Y:S01]  /*0230*/  IMAD.MOV.U32 R11, RZ, RZ, RZ ;  /* 0x000000ffff0b7224 */ /* 0x000fe200078e00ff */
[----:B------:R-:W0:Y:S01]  /*0240*/  LDCU.64 UR8, c[0x4][URZ] ;  /* 0x01000000ff0877ac */ /* 0x000e220008000a00 */
[----:B------:R-:W-:Y:S01]  /*0250*/  LOP3.LUT R0, R0, 0x80000000, RZ, 0xfc, !PT ;  /* 0x8000000000007812 */ /* 0x000fe200078efcff */
[----:B------:R-:W-:Y:S01]  /*0260*/  UMOV UR5, URZ ;  /* 0x000000ff00057c82 */ /* 0x000fe20008000000 */
[----:B------:R-:W-:-:S05]  /*0270*/  UMOV UR4, URZ ;  /* 0x000000ff00047c82 */ /* 0x000fca0008000000 */
.L_x_46:
        /* <DEDUP_REMOVED lines=37> */
[----:B------:R-:W-:Y:S02]  /*04d0*/  @P3 MOV R3, R22 ;  /* 0x0000001600033202 */ /* 0x000fe40000000f00 */
[----:B------:R-:W-:Y:S01]  /*04e0*/  @P4 IMAD.MOV.U32 R5, RZ, RZ, R22 ;  /* 0x000000ffff054224 */ /* 0x000fe200078e0016 */
[C---:B------:R-:W-:Y:S01]  /*04f0*/  ISETP.EQ.AND P3, PT, R8.reuse, -0x4, PT ;  /* 0xfffffffc0800780c */ /* 0x040fe20003f62270 */
[--C-:B------:R-:W-:Y:S01]  /*0500*/  @P4 IMAD.MOV.U32 R3, RZ, RZ, R21.reuse ;  /* 0x000000ffff034224 */ /* 0x100fe200078e0015 */
[----:B------:R-:W-:Y:S01]  /*0510*/  ISETP.EQ.AND P4, PT, R8, RZ, PT ;  /* 0x000000ff0800720c */ /* 0x000fe20003f82270 */
[----:B------:R-:W-:Y:S02]  /*0520*/  @P0 IMAD.MOV.U32 R5, RZ, RZ, R21 ;  /* 0x000000ffff050224 */ /* 0x000fe400078e0015 */
[--C-:B------:R-:W-:Y:S01]  /*0530*/  @P0 IMAD.MOV.U32 R3, RZ, RZ, R20.reuse ;  /* 0x000000ffff030224 */ /* 0x100fe200078e0014 */
[----:B------:R-:W-:Y:S01]  /*0540*/  @P1 MOV R3, R19 ;  /* 0x0000001300031202 */ /* 0x000fe20000000f00 */
[----:B------:R-:W-:-:S02]  /*0550*/  @P1 IMAD.MOV.U32 R5, RZ, RZ, R20 ;  /* 0x000000ffff051224 */ /* 0x000fc400078e0014 */
[----:B------:R-:W-:Y:S02]  /*0560*/  @P2 IMAD.MOV.U32 R5, RZ, RZ, R19 ;  /* 0x000000ffff052224 */ /* 0x000fe400078e0013 */
[--C-:B------:R-:W-:Y:S02]  /*0570*/  @P2 IMAD.MOV.U32 R3, RZ, RZ, R18.reuse ;  /* 0x000000ffff032224 */ /* 0x100fe400078e0012 */
[----:B------:R-:W-:Y:S02]  /*0580*/  @P3 IMAD.MOV.U32 R5, RZ, RZ, R18 ;  /* 0x000000ffff053224 */ /* 0x000fe400078e0012 */
[--C-:B------:R-:W-:Y:S01]  /*0590*/  @P3 IMAD.MOV.U32 R3, RZ, RZ, R17.reuse ;  /* 0x000000ffff033224 */ /* 0x100fe200078e0011 */
[----:B------:R-:W-:Y:S01]  /*05a0*/  @P4 MOV R3, R11 ;  /* 0x0000000b00034202 */ /* 0x000fe20000000f00 */
[----:B------:R-:W-:Y:S02]  /*05b0*/  @P4 IMAD.MOV.U32 R5, RZ, RZ, R17 ;  /* 0x000000ffff054224 */ /* 0x000fe400078e0011 */
[----:B------:R-:W-:Y:S01]  /*05c0*/  @P5 IMAD.MOV.U32 R5, RZ, RZ, R11 ;  /* 0x000000ffff055224 */ /* 0x000fe200078e000b */
[----:B------:R-:W-:Y:S06]  /*05d0*/  @!P6 BRA `(.L_x_48) ;  /* 0x00000000002ce947 */ /* 0x000fec0003800000 */
[----:B------:R-:W-:Y:S01]  /*05e0*/  @P0 IMAD.MOV.U32 R6, RZ, RZ, R22 ;  /* 0x000000ffff060224 */ /* 0x000fe200078e0016 */
[----:B------:R-:W-:Y:S01]  /*05f0*/  ISETP.EQ.AND P0, PT, R8, 0x8, PT ;  /* 0x000000080800780c */ /* 0x000fe20003f02270 */
[----:B------:R-:W-:Y:S01]  /*0600*/  @P1 IMAD.MOV.U32 R6, RZ, RZ, R21 ;  /* 0x000000ffff061224 */ /* 0x000fe200078e0015 */
[----:B------:R-:W-:Y:S01]  /*0610*/  LOP3.LUT R0, R0, 0x1f, RZ, 0xc0, !PT ;  /* 0x0000001f00007812 */ /* 0x000fe200078ec0ff */
[----:B------:R-:W-:Y:S02]  /*0620*/  @P2 IMAD.MOV.U32 R6, RZ, RZ, R20 ;  /* 0x000000ffff062224 */ /* 0x000fe400078e0014 */
[----:B------:R-:W-:Y:S01]  /*0630*/  @P3 IMAD.MOV.U32 R6, RZ, RZ, R19 ;  /* 0x000000ffff063224 */ /* 0x000fe200078e0013 */
[----:B------:R-:W-:Y:S01]  /*0640*/  @P4 MOV R6, R18 ;  /* 0x0000001200064202 */ /* 0x000fe20000000f00 */
[----:B------:R-:W-:Y:S01]  /*0650*/  @P5 IMAD.MOV.U32 R6, RZ, RZ, R17 ;  /* 0x000000ffff065224 */ /* 0x000fe200078e0011 */
[----:B------:R-:W-:-:S05]  /*0660*/  SHF.L.W.U32.HI R3, R5, R0, R3 ;  /* 0x0000000005037219 */ /* 0x000fca0000010e03 */
[----:B------:R-:W-:-:S05]  /*0670*/  @P0 IMAD.MOV.U32 R6, RZ, RZ, R11 ;  /* 0x000000ffff060224 */ /* 0x000fca00078e000b */
[----:B------:R-:W-:-:S07]  /*0680*/  SHF.L.W.U32.HI R5, R6, R0, R5 ;  /* 0x0000000006057219 */ /* 0x000fce0000010e05 */
.L_x_48:
[----:B------:R-:W-:Y:S05]  /*0690*/  BSYNC.RECONVERGENT B1 ;  /* 0x0000000000017941 */ /* 0x000fea0003800200 */
.L_x_47:
        /* <DEDUP_REMOVED lines=18> */
.L_x_45:
[----:B------:R-:W-:Y:S05]  /*07c0*/  BSYNC.RECONVERGENT B0 ;  /* 0x0000000000007941 */ /* 0x000fea0003800200 */
.L_x_44:
[----:B------:R-:W-:Y:S01]  /*07d0*/  MOV R5, 0x37cbac00 ;  /* 0x37cbac0000057802 */ /* 0x000fe20000000f00 */
[----:B------:R-:W-:Y:S01]  /*07e0*/  FMUL R3, R0, R0 ;  /* 0x0000000000037220 */ /* 0x000fe20000400000 */
[----:B------:R-:W-:Y:S01]  /*07f0*/  LOP3.LUT R9, R6, 0x1, RZ, 0xc0, !PT ;  /* 0x0000000106097812 */ /* 0x000fe200078ec0ff */
[----:B------:R-:W0:Y:S01]  /*0800*/  LDC R11, c[0x0][0x384] ;  /* 0x0000e100ff0b7b82 */ /* 0x000e220000000800 */
[----:B------:R-:W-:Y:S02]  /*0810*/  IMAD.MOV.U32 R12, RZ, RZ, 0x3d2aaabb ;  /* 0x3d2aaabbff0c7424 */ /* 0x000fe400078e00ff */
[----:B------:R-:W-:Y:S01]  /*0820*/  FFMA R8, R3, R5, -0.0013887860113754868507 ;  /* 0xbab607ed03087423 */ /* 0x000fe20000000005 */
[----:B------:R-:W-:Y:S01]  /*0830*/  ISETP.NE.U32.AND P0, PT, R9, 0x1, PT ;  /* 0x000000010900780c */ /* 0x000fe20003f05070 */
[----:B------:R-:W-:Y:S01]  /*0840*/  IMAD.MOV.U32 R9, RZ, RZ, 0x3effffff ;  /* 0x3effffffff097424 */ /* 0x000fe200078e00ff */
[----:B------:R-:W-:Y:S01]  /*0850*/  FSETP.GE.AND P1, PT, |R23|, 105615, PT ;  /* 0x47ce47801700780b */ /* 0x000fe20003f26200 */
[----:B-----5:R-:W-:Y:S01]  /*0860*/  FMUL R16, R2, R2 ;  /* 0x0000000202107220 */ /* 0x020fe20000400000 */
[----:B------:R-:W-:Y:S01]  /*0870*/  FSEL R8, R8, -0.00019574658654164522886, !P0 ;  /* 0xb94d415308087808 */ /* 0x000fe20004000000 */
[----:B------:R-:W-:Y:S01]  /*0880*/  FADD R15, R2, R2 ;  /* 0x00000002020f7221 */ /* 0x000fe20000000000 */
[----:B------:R-:W-:Y:S01]  /*0890*/  FSEL R12, R12, 0.0083327032625675201416, !P0 ;  /* 0x3c0885e40c0c7808 */ /* 0x000fe20004000000 */
[----:B------:R-:W-:Y:S01]  /*08a0*/  BSSY.RECONVERGENT B0, `(.L_x_49) ;  /* 0x0000070000007945 */ /* 0x000fe20003800200 */
[----:B------:R-:W-:Y:S01]  /*08b0*/  FSEL R9, -R9, -0.16666662693023681641, !P0 ;  /* 0xbe2aaaa809097808 */ /* 0x000fe20004000100 */
[----:B------:R-:W-:Y:S01]  /*08c0*/  IMAD.MOV.U32 R2, RZ, RZ, R10 ;  /* 0x000000ffff027224 */ /* 0x000fe200078e000a */
[----:B------:R-:W-:Y:S01]  /*08d0*/  FSEL R0, R0, 1, P0 ;  /* 0x3f80000000007808 */ /* 0x000fe20000000000 */
[----:B------:R-:W-:Y:S01]  /*08e0*/  FFMA R8, R3, R8, R12 ;  /* 0x0000000803087223 */ /* 0x000fe2000000000c */
[----:B------:R-:W-:-:S03]  /*08f0*/  LOP3.LUT P0, RZ, R6, 0x2, RZ, 0xc0, !PT ;  /* 0x0000000206ff7812 */ /* 0x000fc6000780c0ff */
[C---:B------:R-:W-:Y:S01]  /*0900*/  FFMA R8, R3.reuse, R8, R9 ;  /* 0x0000000803087223 */ /* 0x040fe20000000009 */
[----:B------:R-:W-:-:S04]  /*0910*/  FFMA R3, R3, R0, RZ ;  /* 0x0000000003037223 */ /* 0x000fc800000000ff */
[----:B------:R-:W-:Y:S01]  /*0920*/  FFMA R6, R3, R8, R0 ;  /* 0x0000000803067223 */ /* 0x000fe20000000000 */
[-C--:B0-----:R-:W-:Y:S01]  /*0930*/  FFMA R16, R11, R11.reuse, R16 ;  /* 0x0000000b0b107223 */ /* 0x081fe20000000010 */
[----:B------:R-:W-:Y:S01]  /*0940*/  FMUL R15, R15, R11 ;  /* 0x0000000b0f0f7220 */ /* 0x000fe20000400000 */
[--C-:B------:R-:W-:Y:S02]  /*0950*/  IMAD.MOV.U32 R3, RZ, RZ, R7.reuse ;  /* 0x000000ffff037224 */ /* 0x100fe400078e0007 */
[----:B------:R-:W-:Y:S02]  /*0960*/  IMAD.MOV.U32 R0, RZ, RZ, R7 ;  /* 0x000000ffff007224 */ /* 0x000fe400078e0007 */
[----:B------:R-:W-:Y:S01]  /*0970*/  @P0 FADD R6, RZ, -R6 ;  /* 0x80000006ff060221 */ /* 0x000fe20000000000 */
[----:B------:R-:W-:Y:S06]  /*0980*/  @!P1 BRA `(.L_x_50) ;  /* 0x0000000400849947 */ /* 0x000fec0003800000 */
[----:B------:R-:W-:-:S13]  /*0990*/  FSETP.NEU.AND P0, PT, |R23|, +INF , PT ;  /* 0x7f8000001700780b */ /* 0x000fda0003f0d200 */
[----:B------:R-:W-:Y:S01]  /*09a0*/  @!P0 FMUL R2, RZ, R23 ;  /* 0x00000017ff028220 */ /* 0x000fe20000400000 */
[----:B------:R-:W-:Y:S01]  /*09b0*/  @!P0 MOV R3, RZ ;  /* 0x000000ff00038202 */ /* 0x000fe20000000f00 */
        /* <DEDUP_REMOVED lines=9> */
.L_x_51:
        /* <DEDUP_REMOVED lines=17> */
[--C-:B------:R-:W-:Y:S02]  /*0b60*/  @P1 IMAD.MOV.U32 R21, RZ, RZ, R0.reuse ;  /* 0x000000ffff151224 */ /* 0x100fe400078e0000 */
[----:B------:R-:W-:Y:S01]  /*0b70*/  @P5 MOV R17, R0 ;  /* 0x0000000000115202 */ /* 0x000fe20000000f00 */
[--C-:B------:R-:W-:Y:S02]  /*0b80*/  @P3 IMAD.MOV.U32 R19, RZ, RZ, R0.reuse ;  /* 0x000000ffff133224 */ /* 0x100fe400078e0000 */
[----:B------:R-:W-:Y:S02]  /*0b90*/  @P4 IMAD.MOV.U32 R18, RZ, RZ, R0 ;  /* 0x000000ffff124224 */ /* 0x000fe400078e0000 */
[----:B------:R-:W-:-:S05]  /*0ba0*/  VIADD R12, R12, 0x4 ;  /* 0x000000040c0c7836 */ /* 0x000fca0000000000 */
        /* <DEDUP_REMOVED lines=17> */
[----:B------:R-:W-:Y:S01]  /*0cc0*/  @P4 IMAD.MOV.U32 R2, RZ, RZ, R22 ;  /* 0x000000ffff024224 */ /* 0x000fe200078e0016 */
[----:B------:R-:W-:Y:S01]  /*0cd0*/  @P4 MOV R0, R21 ;  /* 0x0000001500004202 */ /* 0x000fe20000000f00 */
[----:B------:R-:W-:Y:S01]  /*0ce0*/  @P0 IMAD.MOV.U32 R2, RZ, RZ, R21 ;  /* 0x000000ffff020224 */ /* 0x000fe200078e0015 */
[----:B------:R-:W-:Y:S01]  /*0cf0*/  ISETP.EQ.AND P4, PT, R9, RZ, PT ;  /* 0x000000ff0900720c */ /* 0x000fe20003f82270 */
[--C-:B------:R-:W-:Y:S02]  /*0d00*/  @P0 IMAD.MOV.U32 R0, RZ, RZ, R20.reuse ;  /* 0x000000ffff000224 */ /* 0x100fe400078e0014 */
[----:B------:R-:W-:Y:S02]  /*0d10*/  @P1 IMAD.MOV.U32 R2, RZ, RZ, R20 ;  /* 0x000000ffff021224 */ /* 0x000fe400078e0014 */
[--C-:B------:R-:W-:Y:S01]  /*0d20*/  @P1 IMAD.MOV.U32 R0, RZ, RZ, R19.reuse ;  /* 0x000000ffff001224 */ /* 0x100fe200078e0013 */
[----:B------:R-:W-:Y:S01]  /*0d30*/  @P2 MOV R0, R18 ;  /* 0x0000001200002202 */ /* 0x000fe20000000f00 */
[----:B------:R-:W-:-:S02]  /*0d40*/  @P2 IMAD.MOV.U32 R2, RZ, RZ, R19 ;  /* 0x000000ffff022224 */ /* 0x000fc400078e0013 */
[----:B------:R-:W-:Y:S02]  /*0d50*/  @P3 IMAD.MOV.U32 R2, RZ, RZ, R18 ;  /* 0x000000ffff023224 */ /* 0x000fe400078e0012 */
[--C-:B------:R-:W-:Y:S02]  /*0d60*/  @P3 IMAD.MOV.U32 R0, RZ, RZ, R17.reuse ;  /* 0x000000ffff003224 */ /* 0x100fe400078e0011 */
[----:B------:R-:W-:Y:S02]  /*0d70*/  @P4 IMAD.MOV.U32 R2, RZ, RZ, R17 ;  /* 0x000000ffff024224 */ /* 0x000fe400078e0011 */
[--C-:B------:R-:W-:Y:S02]  /*0d80*/  @P4 IMAD.MOV.U32 R0, RZ, RZ, R11.reuse ;  /* 0x000000ffff004224 */ /* 0x100fe400078e000b */
[----:B------:R-:W-:Y:S01]  /*0d90*/  @P5 IMAD.MOV.U32 R2, RZ, RZ, R11 ;  /* 0x000000ffff025224 */ /* 0x000fe200078e000b */
[----:B------:R-:W-:Y:S06]  /*0da0*/  @!P6 BRA `(.L_x_53) ;  /* 0x00000000002ce947 */ /* 0x000fec0003800000 */
[----:B------:R-:W-:Y:S01]  /*0db0*/  @P0 MOV R3, R22 ;  /* 0x0000001600030202 */ /* 0x000fe20000000f00 */
[----:B------:R-:W-:Y:S01]  /*0dc0*/  @P1 IMAD.MOV.U32 R3, RZ, RZ, R21 ;  /* 0x000000ffff031224 */ /* 0x000fe200078e0015 */
[----:B------:R-:W-:Y:S01]  /*0dd0*/  ISETP.EQ.AND P0, PT, R9, 0x8, PT ;  /* 0x000000080900780c */ /* 0x000fe20003f02270 */
[----:B------:R-:W-:Y:S01]  /*0de0*/  @P2 IMAD.MOV.U32 R3, RZ, RZ, R20 ;  /* 0x000000ffff032224 */ /* 0x000fe200078e0014 */
[----:B------:R-:W-:Y:S01]  /*0df0*/  LOP3.LUT R9, R8, 0x1f, RZ, 0xc0, !PT ;  /* 0x0000001f08097812 */ /* 0x000fe200078ec0ff */
[----:B------:R-:W-:Y:S02]  /*0e00*/  @P3 IMAD.MOV.U32 R3, RZ, RZ, R19 ;  /* 0x000000ffff033224 */ /* 0x000fe400078e0013 */
[----:B------:R-:W-:Y:S01]  /*0e10*/  @P4 IMAD.MOV.U32 R3, RZ, RZ, R18 ;  /* 0x000000ffff034224 */ /* 0x000fe200078e0012 */
[----:B------:R-:W-:Y:S01]  /*0e20*/  SHF.L.W.U32.HI R0, R2, R9, R0 ;  /* 0x0000000902007219 */ /* 0x000fe20000010e00 */
[----:B------:R-:W-:-:S06]  /*0e30*/  @P5 IMAD.MOV.U32 R3, RZ, RZ, R17 ;  /* 0x000000ffff035224 */ /* 0x000fcc00078e0011 */
[----:B------:R-:W-:-:S04]  /*0e40*/  @P0 MOV R3, R11 ;  /* 0x0000000b00030202 */ /* 0x000fc80000000f00 */
[----:B------:R-:W-:-:S07]  /*0e50*/  SHF.L.W.U32.HI R2, R3, R9, R2 ;  /* 0x0000000903027219 */ /* 0x000fce0000010e02 */
.L_x_53:
[----:B------:R-:W-:Y:S05]  /*0e60*/  BSYNC.RECONVERGENT B1 ;  /* 0x0000000000017941 */ /* 0x000fea0003800200 */
.L_x_52:
        /* <DEDUP_REMOVED lines=15> */
[----:B0-----:R-:W-:Y:S01]  /*0f60*/  DMUL R8, R2, UR4 ;  /* 0x0000000402087c28 */ /* 0x001fe20008000000 */
[----:B------:R-:W-:-:S09]  /*0f70*/  IMAD.MOV.U32 R3, RZ, RZ, RZ ;  /* 0x000000ffff037224 */ /* 0x000fd200078e00ff */
[----:B------:R-:W0:Y:S02]  /*0f80*/  F2F.F32.F64 R8, R8 ;  /* 0x0000000800087310 */ /* 0x000e240000301000 */
[----:B0-----:R-:W-:-:S07]  /*0f90*/  FSEL R2, -R8, R8, !P0 ;  /* 0x0000000808027208 */ /* 0x001fce0004000100 */
.L_x_50:
[----:B------:R-:W-:Y:S05]  /*0fa0*/  BSYNC.RECONVERGENT B0 ;  /* 0x0000000000007941 */ /* 0x000fea0003800200 */
.L_x_49:
[----:B------:R-:W0:Y:S01]  /*0fb0*/  LDC R14, c[0x0][0x3a4] ;  /* 0x0000e900ff0e7b82 */ /* 0x000e220000000800 */
[----:B------:R-:W-:Y:S01]  /*0fc0*/  LOP3.LUT R9, R0, 0x1, RZ, 0xc0, !PT ;  /* 0x0000000100097812 */ /* 0x000fe200078ec0ff */
[----:B------:R-:W-:Y:S01]  /*0fd0*/  FMUL R8, R2, R2 ;  /* 0x0000000202087220 */ /* 0x000fe20000400000 */
[----:B------:R-:W1:Y:S01]  /*0fe0*/  LDCU UR4, c[0x0][0x3a8] ;  /* 0x00007500ff0477ac */ /* 0x000e620008000800 */
[----:B------:R-:W-:Y:S02]  /*0ff0*/  MOV R11, 0x3e2aaaa8 ;  /* 0x3e2aaaa8000b7802 */ /* 0x000fe40000000f00 */
[----:B------:R-:W-:Y:S01]  /*1000*/  ISETP.NE.U32.AND P0, PT, R9, 0x1, PT ;  /* 0x000000010900780c */ /* 0x000fe20003f05070 */
[----:B------:R-:W-:Y:S01]  /*1010*/  FFMA R5, R8, R5, -0.0013887860113754868507 ;  /* 0xbab607ed08057423 */ /* 0x000fe20000000005 */
[----:B------:R-:W-:Y:S02]  /*1020*/  IMAD.MOV.U32 R9, RZ, RZ, 0x3c0885e4 ;  /* 0x3c0885e4ff097424 */ /* 0x000fe400078e00ff */
[----:B------:R-:W-:-:S02]  /*1030*/  FSEL R11, -R11, -0.4999999701976776123, !P0 ;  /* 0xbeffffff0b0b7808 */ /* 0x000fc40004000100 */
[----:B------:R-:W-:Y:S02]  /*1040*/  FSEL R5, R5, -0.00019574658654164522886, P0 ;  /* 0xb94d415305057808 */ /* 0x000fe40000000000 */
[----:B------:R-:W-:-:S05]  /*1050*/  FSEL R9, R9, 0.041666727513074874878, !P0 ;  /* 0x3d2aaabb09097808 */ /* 0x000fca0004000000 */
[----:B------:R-:W-:Y:S01]  /*1060*/  FFMA R9, R8, R5, R9 ;  /* 0x0000000508097223 */ /* 0x000fe20000000009 */
[----:B------:R-:W-:Y:S01]  /*1070*/  VIADD R5, R0, 0x1 ;  /* 0x0000000100057836 */ /* 0x000fe20000000000 */
[----:B------:R-:W-:Y:S02]  /*1080*/  FSEL R0, R2, 1, !P0 ;  /* 0x3f80000002007808 */ /* 0x000fe40004000000 */
[----:B------:R-:W-:Y:S01]  /*1090*/  FFMA R9, R8, R9, R11 ;  /* 0x0000000908097223 */ /* 0x000fe2000000000b */
[----:B0-----:R-:W-:Y:S01]  /*10a0*/  FADD R14, R14, R14 ;  /* 0x0000000e0e0e7221 */ /* 0x001fe20000000000 */
[----:B------:R-:W-:Y:S01]  /*10b0*/  LOP3.LUT P1, RZ, R5, 0x2, RZ, 0xc0, !PT ;  /* 0x0000000205ff7812 */ /* 0x000fe2000782c0ff */
[----:B------:R-:W-:Y:S02]  /*10c0*/  FFMA R5, R8, R0, RZ ;  /* 0x0000000008057223 */ /* 0x000fe400000000ff */
[----:B------:R-:W0:Y:S02]  /*10d0*/  MUFU.RCP R13, R14 ;  /* 0x0000000e000d7308 */ /* 0x000e240000001000 */
[----:B------:R-:W-:-:S08]  /*10e0*/  FFMA R5, R5, R9, R0 ;  /* 0x0000000905057223 */ /* 0x000fd00000000000 */
[----:B------:R-:W-:-:S04]  /*10f0*/  @P1 FADD R5, RZ, -R5 ;  /* 0x80000005ff051221 */ /* 0x000fc80000000000 */
[----:B------:R-:W-:Y:S01]  /*1100*/  FFMA R5, -R15, R5, R16 ;  /* 0x000000050f057223 */ /* 0x000fe20000000110 */
[----:B0-----:R-:W-:-:S04]  /*1110*/  FFMA R2, -R14, R13, 1 ;  /* 0x3f8000000e027423 */ /* 0x001fc8000000010d */
[----:B------:R-:W-:Y:S01]  /*1120*/  FFMA R2, R13, R2, R13 ;  /* 0x000000020d027223 */ /* 0x000fe2000000000d */
[----:B-1----:R-:W-:-:S03]  /*1130*/  IMAD.U32 R13, RZ, RZ, UR4 ;  /* 0x00000004ff0d7e24 */ /* 0x002fc6000f8e00ff */
[----:B------:R-:W-:Y:S01]  /*1140*/  FFMA R11, R2, UR4, RZ ;  /* 0x00000004020b7c23 */ /* 0x000fe200080000ff */
[----:B------:R-:W0:Y:S03]  /*1150*/  FCHK P0, R13, R14 ;  /* 0x0000000e0d007302 */ /* 0x000e260000000000 */
[----:B------:R-:W-:-:S04]  /*1160*/  FFMA R0, -R14, R11, UR4 ;  /* 0x000000040e007e23 */ /* 0x000fc8000800010b */
[----:B------:R-:W-:Y:S01]  /*1170*/  FFMA R2, R2, R0, R11 ;  /* 0x0000000002027223 */ /* 0x000fe2000000000b */
[----:B------:R-:W-:Y:S01]  /*1180*/  FMUL R0, R6, R6 ;  /* 0x0000000606007220 */ /* 0x000fe20000400000 */
[----:B0-----:R-:W-:Y:S06]  /*1190*/  @!P0 BRA `(.L_x_54) ;  /* 0x0000000000148947 */ /* 0x001fec0003800000 */
[----:B------:R-:W0:Y:S01]  /*11a0*/  LDCU UR4, c[0x0][0x3a8] ;  /* 0x00007500ff0477ac */ /* 0x000e220008000800 */
[----:B------:R-:W-:Y:S01]  /*11b0*/  IMAD.MOV.U32 R30, RZ, RZ, R14 ;  /* 0x000000ffff1e7224 */ /* 0x000fe200078e000e */
[----:B------:R-:W-:Y:S01]  /*11c0*/  MOV R24, 0x11f0 ;  /* 0x000011f000187802 */ /* 0x000fe20000000f00 */
[----:B0-----:R-:W-:-:S07]  /*11d0*/  IMAD.U32 R2, RZ, RZ, UR4 ;  /* 0x00000004ff027e24 */ /* 0x001fce000f8e00ff */
[----:B------:R-:W-:Y:S05]  /*11e0*/  CALL.REL.NOINC `($__internal_1_$__cuda_sm3x_div_rn_noftz_f32_slowpath) ;  /* 0x0000006000a87944 */ /* 0x000fea0003c00000 */
.L_x_54:
        /* <DEDUP_REMOVED lines=12> */
[----:B------:R-:W-:-:S07]  /*12b0*/  MOV R24, 0x12d0 ;  /* 0x000012d000187802 */ /* 0x000fce0000000f00 */
[----:B------:R-:W-:Y:S05]  /*12c0*/  CALL.REL.NOINC `($__internal_1_$__cuda_sm3x_div_rn_noftz_f32_slowpath) ;  /* 0x0000006000707944 */ /* 0x000fea0003c00000 */
.L_x_56:
[----:B------:R-:W-:Y:S05]  /*12d0*/  BSYNC.RECONVERGENT B2 ;  /* 0x0000000000027941 */ /* 0x000fea0003800200 */
.L_x_55:
[----:B------:R-:W0:Y:S01]  /*12e0*/  LDC R12, c[0x0][0x3a4] ;  /* 0x0000e900ff0c7b82 */ /* 0x000e220000000800 */
[----:B------:R-:W-:-:S07]  /*12f0*/  HFMA2 R13, -RZ, RZ, 1.666015625, -0.052093505859375 ;  /* 0x3eaaaaabff0d7431 */ /* 0x000fce00000001ff */
[----:B------:R-:W1:Y:S08]  /*1300*/  LDC.64 R24, c[0x0][0x398] ;  /* 0x0000e600ff187b82 */ /* 0x000e700000000a00 */
[----:B------:R-:W2:Y:S01]  /*1310*/  LDC.64 R8, c[0x0][0x3a8] ;  /* 0x0000ea00ff087b82 */ /* 0x000ea20000000a00 */
[----:B0-----:R-:W-:-:S05]  /*1320*/  FMUL R12, R12, R12 ;  /* 0x0000000c0c0c7220 */ /* 0x001fca0000400000 */
[----:B------:R-:W-:Y:S01]  /*1330*/  FSET.BF.LT.AND R11, R2, R12, PT ;  /* 0x0000000c020b720a */ /* 0x000fe20003801000 */
[----:B------:R-:W-:Y:S02]  /*1340*/  IMAD.MOV.U32 R2, RZ, RZ, 0x40400000 ;  /* 0x40400000ff027424 */ /* 0x000fe400078e00ff */
[----:B-1----:R-:W-:-:S04]  /*1350*/  IMAD.WIDE R4, R4, 0x4, R24 ;  /* 0x0000000404047825 */ /* 0x002fc800078e0218 */
[----:B------:R-:W-:Y:S01]  /*1360*/  FFMA R2, R13, -R2, 1 ;  /* 0x3f8000000d027423 */ /* 0x000fe20000000802 */
[----:B------:R0:W-:Y:S03]  /*1370*/  STG.E desc[UR6][R4.64], R11 ;  /* 0x0000000b04007986 */ /* 0x0001e6000c101906 */
[----:B------:R-:W-:Y:S01]  /*1380*/  FFMA R13, R2, R13, 0.3333333432674407959 ;  /* 0x3eaaaaab020d7423 */ /* 0x000fe2000000000d */
[----:B--2---:R-:W-:-:S04]  /*1390*/  FADD R0, -R8, R9 ;  /* 0x0000000908007221 */ /* 0x004fc80000000100 */
[----:B------:R-:W1:Y:S01]  /*13a0*/  FCHK P0, R0, 3 ;  /* 0x4040000000007902 */ /* 0x000e620000000000 */
[----:B------:R-:W-:-:S04]  /*13b0*/  FFMA R2, R0, R13, RZ ;  /* 0x0000000d00027223 */ /* 0x000fc800000000ff */
[----:B------:R-:W-:-:S04]  /*13c0*/  FFMA R6, R2, -3, R0 ;  /* 0xc040000002067823 */ /* 0x000fc80000000000 */
[----:B------:R-:W-:Y:S01]  /*13d0*/  FFMA R13, R13, R6, R2 ;  /* 0x000000060d0d7223 */ /* 0x000fe20000000002 */
[----:B01----:R-:W-:Y:S06]  /*13e0*/  @!P0 BRA `(.L_x_57) ;  /* 0x0000000000148947 */ /* 0x003fec0003800000 */
[----:B------:R-:W-:Y:S01]  /*13f0*/  IMAD.MOV.U32 R2, RZ, RZ, R0 ;  /* 0x000000ffff027224 */ /* 0x000fe200078e0000 */
[----:B------:R-:W-:Y:S01]  /*1400*/  MOV R24, 0x1430 ;  /* 0x0000143000187802 */ /* 0x000fe20000000f00 */
[----:B------:R-:W-:-:S07]  /*1410*/  IMAD.MOV.U32 R30, RZ, RZ, 0x40400000 ;  /* 0x40400000ff1e7424 */ /* 0x000fce00078e00ff */
[----:B------:R-:W-:Y:S05]  /*1420*/  CALL.REL.NOINC `($__internal_1_$__cuda_sm3x_div_rn_noftz_f32_slowpath) ;  /* 0x0000006000187944 */ /* 0x000fea0003c00000 */
[----:B------:R-:W-:-:S07]  /*1430*/  IMAD.MOV.U32 R13, RZ, RZ, R2 ;  /* 0x000000ffff0d7224 */ /* 0x000fce00078e0002 */
.L_x_57:
[C---:B------:R-:W-:Y:S01]  /*1440*/  FSETP.GE.AND P0, PT, |R23|.reuse, 105615, PT ;  /* 0x47ce47801700780b */ /* 0x040fe20003f06200 */
[----:B------:R-:W-:Y:S01]  /*1450*/  BSSY.RECONVERGENT B0, `(.L_x_58) ;  /* 0x0000060000007945 */ /* 0x000fe20003800200 */
[----:B------:R-:W-:Y:S02]  /*1460*/  SHF.R.U32.HI R11, RZ, 0x17, R23 ;  /* 0x00000017ff0b7819 */ /* 0x000fe40000011617 */
[----:B------:R-:W-:Y:S02]  /*1470*/  SHF.L.U32 R9, R23, 0x8, RZ ;  /* 0x0000000817097819 */ /* 0x000fe400000006ff */
[C---:B------:R-:W-:Y:S02]  /*1480*/  LOP3.LUT R2, R11.reuse, 0xe0, RZ, 0xc0, !PT ;  /* 0x000000e00b027812 */ /* 0x040fe400078ec0ff */
[----:B------:R-:W-:Y:S02]  /*1490*/  LOP3.LUT R11, R11, 0x1f, RZ, 0xc0, !PT ;  /* 0x0000001f0b0b7812 */ /* 0x000fe400078ec0ff */
[----:B------:R-:W-:Y:S01]  /*14a0*/  LOP3.LUT R9, R9, 0x80000000, RZ, 0xfc, !PT ;  /* 0x8000000009097812 */ /* 0x000fe200078efcff */
[----:B------:R-:W-:-:S02]  /*14b0*/  VIADD R2, R2, 0xffffff80 ;  /* 0xffffff8002027836 */ /* 0x000fc40000000000 */
[----:B------:R-:W-:Y:S01]  /*14c0*/  @P0 FMUL R10, RZ, R23 ;  /* 0x00000017ff0a0220 */ /* 0x000fe20000400000 */
[----:B------:R-:W-:Y:S02]  /*14d0*/  FSETP.EQ.OR P0, PT, |R23|, +INF , !P0 ;  /* 0x7f8000001700780b */ /* 0x000fe40004702600 */
[----:B------:R-:W-:Y:S01]  /*14e0*/  SHF.R.U32.HI R6, RZ, 0x5, R2 ;  /* 0x00000005ff067819 */ /* 0x000fe20000011602 */
[----:B------:R-:W-:Y:S01]  /*14f0*/  IMAD.MOV.U32 R2, RZ, RZ, R10 ;  /* 0x000000ffff027224 */ /* 0x000fe200078e000a */
[----:B------:R-:W-:-:S03]  /*1500*/  P2R R8, PR, RZ, 0x1 ;  /* 0x00000001ff087803 */ /* 0x000fc60000000000 */
[----:B------:R-:W-:-:S06]  /*1510*/  IMAD.MOV R6, RZ, RZ, -R6 ;  /* 0x000000ffff067224 */ /* 0x000fcc00078e0a06 */
[----:B------:R-:W-:Y:S05]  /*1520*/  @P0 BRA `(.L_x_59) ;  /* 0x0000000400480947 */ /* 0x000fea0003800000 */
[----:B------:R-:W-:Y:S01]  /*1530*/  CS2R R26, SRZ ;  /* 0x00000000001a7805 */ /* 0x000fe2000001ff00 */
[----:B------:R-:W0:Y:S01]  /*1540*/  LDCU.64 UR8, c[0x4][URZ] ;  /* 0x01000000ff0877ac */ /* 0x000e220008000a00 */
[----:B------:R-:W-:Y:S01]  /*1550*/  UMOV UR5, URZ ;  /* 0x000000ff00057c82 */ /* 0x000fe20008000000 */
[----:B------:R-:W-:-:S05]  /*1560*/  UMOV UR4, URZ ;  /* 0x000000ff00047c82 */ /* 0x000fca0008000000 */
.L_x_60:
[----:B0-----:R-:W-:Y:S02]  /*1570*/  IMAD.U32 R2, RZ, RZ, UR8 ;  /* 0x00000008ff027e24 */ /* 0x001fe4000f8e00ff */
[----:B------:R-:W-:-:S05]  /*1580*/  IMAD.U32 R3, RZ, RZ, UR9 ;  /* 0x00000009ff037e24 */ /* 0x000fca000f8e00ff */
[----:B------:R-:W2:Y:S01]  /*1590*/  LDG.E.CONSTANT R2, desc[UR6][R2.64] ;  /* 0x0000000602027981 */ /* 0x000ea2000c1e9900 */
[C---:B------:R-:W-:Y:S01]  /*15a0*/  ISETP.EQ.AND P4, PT, R26.reuse, RZ, PT ;  /* 0x000000ff1a00720c */ /* 0x040fe20003f82270 */
[----:B------:R-:W-:Y:S01]  /*15b0*/  UIADD3 UR4, UPT, UPT, UR4, 0x1, URZ ;  /* 0x0000000104047890 */ /* 0x000fe2000fffe0ff */
[C---:B------:R-:W-:Y:S01]  /*15c0*/  ISETP.EQ.AND P3, PT, R26.reuse, 0x4, PT ;  /* 0x000000041a00780c */ /* 0x040fe20003f62270 */
[----:B------:R-:W-:Y:S01]  /*15d0*/  UIADD3 UR8, UP1, UPT, UR8, 0x4, URZ ;  /* 0x0000000408087890 */ /* 0x000fe2000ff3e0ff */
[C---:B------:R-:W-:Y:S01]  /*15e0*/  ISETP.EQ.AND P2, PT, R26.reuse, 0x8, PT ;  /* 0x000000081a00780c */ /* 0x040fe20003f42270 */
[----:B------:R-:W-:Y:S01]  /*15f0*/  UISETP.NE.AND UP0, UPT, UR4, 0x6, UPT ;  /* 0x000000060400788c */ /* 0x000fe2000bf05270 */
[----:B------:R-:W-:Y:S01]  /*1600*/  ISETP.EQ.AND P1, PT, R26, 0xc, PT ;  /* 0x0000000c1a00780c */ /* 0x000fe20003f22270 */
[----:B------:R-:W-:Y:S01]  /*1610*/  UIADD3.X UR9, UPT, UPT, URZ, UR9, URZ, UP1, !UPT ;  /* 0x00000009ff097290 */ /* 0x000fe20008ffe4ff */
[----:B--2---:R-:W-:-:S03]  /*1620*/  IMAD.WIDE.U32 R24, R2, R9, RZ ;  /* 0x0000000902187225 */ /* 0x004fc600078e00ff */
[----:B------:R-:W-:-:S04]  /*1630*/  IADD3 R24, P0, PT, R24, R27, RZ ;  /* 0x0000001b18187210 */ /* 0x000fc80007f1e0ff */
[----:B------:R-:W-:Y:S01]  /*1640*/  IADD3.X R27, PT, PT, R25, UR5, RZ, P0, !PT ;  /* 0x00000005191b7c10 */ /* 0x000fe200087fe4ff */
[--C-:B------:R-:W-:Y:S01]  /*1650*/  @P4 IMAD.MOV.U32 R22, RZ, RZ, R24.reuse ;  /* 0x000000ffff164224 */ /* 0x100fe200078e0018 */
[C---:B------:R-:W-:Y:S01]  /*1660*/  ISETP.EQ.AND P0, PT, R26.reuse, 0x10, PT ;  /* 0x000000101a00780c */ /* 0x040fe20003f02270 */
[--C-:B------:R-:W-:Y:S01]  /*1670*/  @P2 IMAD.MOV.U32 R20, RZ, RZ, R24.reuse ;  /* 0x000000ffff142224 */ /* 0x100fe200078e0018 */
[C---:B------:R-:W-:Y:S01]  /*1680*/  ISETP.EQ.AND P4, PT, R26.reuse, 0x14, PT ;  /* 0x000000141a00780c */ /* 0x040fe20003f82270 */
[----:B------:R-:W-:Y:S01]  /*1690*/  @P1 IMAD.MOV.U32 R19, RZ, RZ, R24 ;  /* 0x000000ffff131224 */ /* 0x000fe200078e0018 */
[----:B------:R-:W-:Y:S01]  /*16a0*/  @P3 MOV R21, R24 ;  /* 0x0000001800153202 */ /* 0x000fe20000000f00 */
[----:B------:R-:W-:-:S08]  /*16b0*/  VIADD R26, R26, 0x4 ;  /* 0x000000041a1a7836 */ /* 0x000fd00000000000 */
[--C-:B------:R-:W-:Y:S02]  /*16c0*/  @P0 IMAD.MOV.U32 R18, RZ, RZ, R24.reuse ;  /* 0x000000ffff120224 */ /* 0x100fe400078e0018 */
[----:B------:R-:W-:Y:S01]  /*16d0*/  @P4 IMAD.MOV.U32 R17, RZ, RZ, R24 ;  /* 0x000000ffff114224 */ /* 0x000fe200078e0018 */
[----:B------:R-:W-:Y:S06]  /*16e0*/  BRA.U UP0, `(.L_x_60) ;  /* 0xfffffffd00a07547 */ /* 0x000fec000b83ffff */
[----:B------:R-:W-:Y:S01]  /*16f0*/  SHF.L.U32 R25, R6, 0x2, RZ ;  /* 0x0000000206197819 */ /* 0x000fe200000006ff */
[----:B------:R-:W-:Y:S01]  /*1700*/  BSSY.RECONVERGENT B1, `(.L_x_61) ;  /* 0x0000023000017945 */ /* 0x000fe20003800200 */
[----:B------:R-:W-:Y:S02]  /*1710*/  ISETP.NE.AND P6, PT, R11, RZ, PT ;  /* 0x000000ff0b00720c */ /* 0x000fe40003fc5270 */
[C---:B------:R-:W-:Y:S02]  /*1720*/  ISETP.EQ.AND P2, PT, R25.reuse, -0x18, PT ;  /* 0xffffffe81900780c */ /* 0x040fe40003f42270 */
[C---:B------:R-:W-:Y:S02]  /*1730*/  ISETP.EQ.AND P3, PT, R25.reuse, -0x14, PT ;  /* 0xffffffec1900780c */ /* 0x040fe40003f62270 */
[C---:B------:R-:W-:Y:S02]  /*1740*/  ISETP.EQ.AND P0, PT, R25.reuse, -0x10, PT ;  /* 0xfffffff01900780c */ /* 0x040fe40003f02270 */
[----:B------:R-:W-:-:S02]  /*1750*/  ISETP.EQ.AND P1, PT, R25, -0xc, PT ;  /* 0xfffffff41900780c */ /* 0x000fc40003f22270 */
[C---:B------:R-:W-:Y:S02]  /*1760*/  ISETP.EQ.AND P4, PT, R25.reuse, RZ, PT ;  /* 0x000000ff1900720c */ /* 0x040fe40003f82270 */
[----:B------:R-:W-:-:S03]  /*1770*/  ISETP.EQ.AND P5, PT, R25, 0x4, PT ;  /* 0x000000041900780c */ /* 0x000fc60003fa2270 */
[--C-:B------:R-:W-:Y:S01]  /*1780*/  @P2 IMAD.MOV.U32 R2, RZ, RZ, R22.reuse ;  /* 0x000000ffff022224 */ /* 0x100fe200078e0016 */
[C---:B------:R-:W-:Y:S01]  /*1790*/  ISETP.EQ.AND P2, PT, R25.reuse, -0x8, PT ;  /* 0xfffffff81900780c */ /* 0x040fe20003f42270 */
[----:B------:R-:W-:Y:S02]  /*17a0*/  @P3 IMAD.MOV.U32 R3, RZ, RZ, R22 ;  /* 0x000000ffff033224 */ /* 0x000fe400078e0016 */
[--C-:B------:R-:W-:Y:S01]  /*17b0*/  @P3 IMAD.MOV.U32 R2, RZ, RZ, R21.reuse ;  /* 0x000000ffff023224 */ /* 0x100fe200078e0015 */
[----:B------:R-:W-:Y:S01]  /*17c0*/  ISETP.EQ.AND P3, PT, R25, -0x4, PT ;  /* 0xfffffffc1900780c */ /* 0x000fe20003f62270 */
[----:B------:R-:W-:Y:S01]  /*17d0*/  @P0 IMAD.MOV.U32 R3, RZ, RZ, R21 ;  /* 0x000000ffff030224 */ /* 0x000fe200078e0015 */
[----:B------:R-:W-:Y:S01]  /*17e0*/  @P1 MOV R3, R20 ;  /* 0x0000001400031202 */ /* 0x000fe20000000f00 */
[----:B------:R-:W-:Y:S02]  /*17f0*/  @P0 IMAD.MOV.U32 R2, RZ, RZ, R20 ;  /* 0x000000ffff020224 */ /* 0x000fe400078e0014 */
[----:B------:R-:W-:-:S04]  /*1800*/  @P1 IMAD.MOV.U32 R2, RZ, RZ, R19 ;  /* 0x000000ffff021224 */ /* 0x000fc800078e0013 */
[----:B------:R-:W-:Y:S02]  /*1810*/  @P2 IMAD.MOV.U32 R3, RZ, RZ, R19 ;  /* 0x000000ffff032224 */ /* 0x000fe400078e0013 */
[--C-:B------:R-:W-:Y:S02]  /*1820*/  @P2 IMAD.MOV.U32 R2, RZ, RZ, R18.reuse ;  /* 0x000000ffff022224 */ /* 0x100fe400078e0012 */
[----:B------:R-:W-:Y:S01]  /*1830*/  @P3 IMAD.MOV.U32 R3, RZ, RZ, R18 ;  /* 0x000000ffff033224 */ /* 0x000fe200078e0012 */
[----:B------:R-:W-:Y:S01]  /*1840*/  @P4 MOV R3, R17 ;  /* 0x0000001100034202 */ /* 0x000fe20000000f00 */
[----:B------:R-:W-:Y:S02]  /*1850*/  @P3 IMAD.MOV.U32 R2, RZ, RZ, R17 ;  /* 0x000000ffff023224 */ /* 0x000fe400078e0011 */
[--C-:B------:R-:W-:Y:S02]  /*1860*/  @P4 IMAD.MOV.U32 R2, RZ, RZ, R27.reuse ;  /* 0x000000ffff024224 */ /* 0x100fe400078e001b */
[----:B------:R-:W-:Y:S01]  /*1870*/  @P5 IMAD.MOV.U32 R3, RZ, RZ, R27 ;  /* 0x000000ffff035224 */ /* 0x000fe200078e001b */
[----:B------:R-:W-:Y:S06]  /*1880*/  @!P6 BRA `(.L_x_62) ;  /* 0x000000000028e947 */ /* 0x000fec0003800000 */
[----:B------:R-:W-:Y:S01]  /*1890*/  @P0 IMAD.MOV.U32 R24, RZ, RZ, R22 ;  /* 0x000000ffff180224 */ /* 0x000fe200078e0016 */
[----:B------:R-:W-:Y:S01]  /*18a0*/  ISETP.EQ.AND P0, PT, R25, 0x8, PT ;  /* 0x000000081900780c */ /* 0x000fe20003f02270 */
[----:B------:R-:W-:Y:S01]  /*18b0*/  @P1 IMAD.MOV.U32 R24, RZ, RZ, R21 ;  /* 0x000000ffff181224 */ /* 0x000fe200078e0015 */
[----:B------:R-:W-:Y:S01]  /*18c0*/  SHF.L.W.U32.HI R2, R3, R11, R2 ;  /* 0x0000000b03027219 */ /* 0x000fe20000010e02 */
[----:B------:R-:W-:Y:S01]  /*18d0*/  @P2 IMAD.MOV.U32 R24, RZ, RZ, R20 ;  /* 0x000000ffff182224 */ /* 0x000fe200078e0014 */
[----:B------:R-:W-:Y:S01]  /*18e0*/  @P3 MOV R24, R19 ;  /* 0x0000001300183202 */ /* 0x000fe20000000f00 */
[----:B------:R-:W-:Y:S02]  /*18f0*/  @P4 IMAD.MOV.U32 R24, RZ, RZ, R18 ;  /* 0x000000ffff184224 */ /* 0x000fe400078e0012 */
[----:B------:R-:W-:-:S06]  /*1900*/  @P5 IMAD.MOV.U32 R24, RZ, RZ, R17 ;  /* 0x000000ffff185224 */ /* 0x000fcc00078e0011 */
[----:B------:R-:W-:-:S05]  /*1910*/  @P0 IMAD.MOV.U32 R24, RZ, RZ, R27 ;  /* 0x000000ffff180224 */ /* 0x000fca00078e001b */
[----:B------:R-:W-:-:S07]  /*1920*/  SHF.L.W.U32.HI R3, R24, R11, R3 ;  /* 0x0000000b18037219 */ /* 0x000fce0000010e03 */
.L_x_62:
[----:B------:R-:W-:Y:S05]  /*1930*/  BSYNC.RECONVERGENT B1 ;  /* 0x0000000000017941 */ /* 0x000fea0003800200 */
.L_x_61:
        /* <DEDUP_REMOVED lines=8> */
[C---:B------:R-:W-:Y:S02]  /*19c0*/  LOP3.LUT R3, R28.reuse, R23, RZ, 0x3c, !PT ;  /* 0x000000171c037212 */ /* 0x040fe400078e3cff */
[----:B------:R-:W-:Y:S02]  /*19d0*/  SHF.R.U32.HI R2, RZ, 0x1e, R2 ;  /* 0x0000001eff027819 */ /* 0x000fe40000011602 */
[----:B------:R-:W0:Y:S01]  /*19e0*/  I2F.F64.S64 R24, R24 ;  /* 0x0000001800187312 */ /* 0x000e220000301c00 */
[----:B------:R-:W-:Y:S02]  /*19f0*/  ISETP.GE.AND P0, PT, R3, RZ, PT ;  /* 0x000000ff0300720c */ /* 0x000fe40003f06270 */
[----:B------:R-:W-:-:S05]  /*1a00*/  LEA.HI R3, R28, R2, RZ, 0x1 ;  /* 0x000000021c037211 */ /* 0x000fca00078f08ff */
[----:B------:R-:W-:Y:S01]  /*1a10*/  @!P1 IMAD.MOV R3, RZ, RZ, -R3 ;  /* 0x000000ffff039224 */ /* 0x000fe200078e0a03 */
[----:B0-----:R-:W-:-:S10]  /*1a20*/  DMUL R26, R24, UR4 ;  /* 0x00000004181a7c28 */ /* 0x001fd40008000000 */
[----:B------:R-:W0:Y:S02]  /*1a30*/  F2F.F32.F64 R26, R26 ;  /* 0x0000001a001a7310 */ /* 0x000e240000301000 */
[----:B0-----:R-:W-:-:S07]  /*1a40*/  FSEL R2, -R26, R26, !P0 ;  /* 0x0000001a1a027208 */ /* 0x001fce0004000100 */
.L_x_59:
[----:B------:R-:W-:Y:S05]  /*1a50*/  BSYNC.RECONVERGENT B0 ;  /* 0x0000000000007941 */ /* 0x000fea0003800200 */
.L_x_58:
[----:B------:R-:W-:Y:S01]  /*1a60*/  MOV R27, 0x37cbac00 ;  /* 0x37cbac00001b7802 */ /* 0x000fe20000000f00 */
[----:B------:R-:W-:Y:S01]  /*1a70*/  FMUL R24, R2, R2 ;  /* 0x0000000202187220 */ /* 0x000fe20000400000 */
[C---:B------:R-:W-:Y:S01]  /*1a80*/  LOP3.LUT R26, R3.reuse, 0x1, RZ, 0xc0, !PT ;  /* 0x00000001031a7812 */ /* 0x040fe200078ec0ff */
[----:B------:R-:W-:Y:S01]  /*1a90*/  IMAD.MOV.U32 R29, RZ, RZ, 0x3d2aaabb ;  /* 0x3d2aaabbff1d7424 */ /* 0x000fe200078e00ff */
[----:B------:R-:W-:Y:S01]  /*1aa0*/  ISETP.NE.AND P2, PT, R8, RZ, PT ;  /* 0x000000ff0800720c */ /* 0x000fe20003f45270 */
[----:B------:R-:W-:Y:S01]  /*1ab0*/  FFMA R25, R24, R27, -0.0013887860113754868507 ;  /* 0xbab607ed18197423 */ /* 0x000fe2000000001b */
[----:B------:R-:W-:Y:S01]  /*1ac0*/  ISETP.NE.U32.AND P0, PT, R26, 0x1, PT ;  /* 0x000000011a00780c */ /* 0x000fe20003f05070 */
[----:B------:R-:W-:Y:S01]  /*1ad0*/  IMAD.MOV.U32 R26, RZ, RZ, 0x3effffff ;  /* 0x3effffffff1a7424 */ /* 0x000fe200078e00ff */
[----:B------:R-:W-:Y:S01]  /*1ae0*/  LOP3.LUT P1, RZ, R3, 0x2, RZ, 0xc0, !PT ;  /* 0x0000000203ff7812 */ /* 0x000fe2000782c0ff */
[----:B------:R-:W-:Y:S01]  /*1af0*/  BSSY.RECONVERGENT B0, `(.L_x_63) ;  /* 0x0000061000007945 */ /* 0x000fe20003800200 */
[----:B------:R-:W-:-:S02]  /*1b00*/  FSEL R25, R25, -0.00019574658654164522886, !P0 ;  /* 0xb94d415319197808 */ /* 0x000fc40004000000 */
[----:B------:R-:W-:Y:S02]  /*1b10*/  FSEL R29, R29, 0.0083327032625675201416, !P0 ;  /* 0x3c0885e41d1d7808 */ /* 0x000fe40004000000 */
[----:B------:R-:W-:Y:S02]  /*1b20*/  FSEL R2, R2, 1, P0 ;  /* 0x3f80000002027808 */ /* 0x000fe40000000000 */
[----:B------:R-:W-:Y:S01]  /*1b30*/  FSEL R26, -R26, -0.16666662693023681641, !P0 ;  /* 0xbe2aaaa81a1a7808 */ /* 0x000fe20004000100 */
[C---:B------:R-:W-:Y:S01]  /*1b40*/  FFMA R25, R24.reuse, R25, R29 ;  /* 0x0000001918197223 */ /* 0x040fe2000000001d */
[----:B------:R-:W-:Y:S01]  /*1b50*/  FSETP.GE.AND P3, PT, |R23|, 105615, PT ;  /* 0x47ce47801700780b */ /* 0x000fe20003f66200 */
[C---:B------:R-:W-:Y:S01]  /*1b60*/  FFMA R3, R24.reuse, R2, RZ ;  /* 0x0000000218037223 */ /* 0x040fe200000000ff */
[----:B------:R-:W-:Y:S02]  /*1b70*/  IMAD.MOV.U32 R29, RZ, RZ, R10 ;  /* 0x000000ffff1d7224 */ /* 0x000fe400078e000a */
[----:B------:R-:W-:Y:S01]  /*1b80*/  FFMA R26, R24, R25, R26 ;  /* 0x00000019181a7223 */ /* 0x000fe2000000001a */
[----:B------:R-:W-:-:S03]  /*1b90*/  SEL R7, R7, RZ, !P3 ;  /* 0x000000ff07077207 */ /* 0x000fc60005800000 */
[----:B------:R-:W-:Y:S02]  /*1ba0*/  FFMA R26, R3, R26, R2 ;  /* 0x0000001a031a7223 */ /* 0x000fe40000000002 */
[----:B------:R-:W-:Y:S02]  /*1bb0*/  IMAD.MOV.U32 R28, RZ, RZ, R7 ;  /* 0x000000ffff1c7224 */ /* 0x000fe400078e0007 */
[----:B------:R-:W-:Y:S01]  /*1bc0*/  @P1 FADD R26, RZ, -R26 ;  /* 0x8000001aff1a1221 */ /* 0x000fe20000000000 */
[----:B------:R-:W-:Y:S06]  /*1bd0*/  @P2 BRA `(.L_x_64) ;  /* 0x0000000400482947 */ /* 0x000fec0003800000 */
[----:B------:R-:W-:Y:S01]  /*1be0*/  CS2R R28, SRZ ;  /* 0x00000000001c7805 */ /* 0x000fe2000001ff00 */
[----:B------:R-:W0:Y:S01]  /*1bf0*/  LDCU.64 UR8, c[0x4][URZ] ;  /* 0x01000000ff0877ac */ /* 0x000e220008000a00 */
[----:B------:R-:W-:Y:S01]  /*1c00*/  UMOV UR5, URZ ;  /* 0x000000ff00057c82 */ /* 0x000fe20008000000 */
[----:B------:R-:W-:-:S05]  /*1c10*/  UMOV UR4, URZ ;  /* 0x000000ff00047c82 */ /* 0x000fca0008000000 */
.L_x_65:
        /* <DEDUP_REMOVED lines=24> */
[----:B------:R-:W-:Y:S01]  /*1da0*/  IMAD.SHL.U32 R24, R6, 0x4, RZ ;  /* 0x0000000406187824 */ /* 0x000fe200078e00ff */
[----:B------:R-:W-:Y:S01]  /*1db0*/  ISETP.NE.AND P6, PT, R11, RZ, PT ;  /* 0x000000ff0b00720c */ /* 0x000fe20003fc5270 */
[----:B------:R-:W-:Y:S03]  /*1dc0*/  BSSY.RECONVERGENT B1, `(.L_x_66) ;  /* 0x0000022000017945 */ /* 0x000fe60003800200 */
[C---:B------:R-:W-:Y:S02]  /*1dd0*/  ISETP.EQ.AND P3, PT, R24.reuse, -0x18, PT ;  /* 0xffffffe81800780c */ /* 0x040fe40003f62270 */
[C---:B------:R-:W-:Y:S02]  /*1de0*/  ISETP.EQ.AND P4, PT, R24.reuse, -0x14, PT ;  /* 0xffffffec1800780c */ /* 0x040fe40003f82270 */
[C---:B------:R-:W-:Y:S02]  /*1df0*/  ISETP.EQ.AND P0, PT, R24.reuse, -0x10, PT ;  /* 0xfffffff01800780c */ /* 0x040fe40003f02270 */
[----:B------:R-:W-:-:S02]  /*1e00*/  ISETP.EQ.AND P1, PT, R24, -0xc, PT ;  /* 0xfffffff41800780c */ /* 0x000fc40003f22270 */
[C---:B------:R-:W-:Y:S02]  /*1e10*/  ISETP.EQ.AND P2, PT, R24.reuse, -0x8, PT ;  /* 0xfffffff81800780c */ /* 0x040fe40003f42270 */
[----:B------:R-:W-:-:S03]  /*1e20*/  ISETP.EQ.AND P5, PT, R24, 0x4, PT ;  /* 0x000000041800780c */ /* 0x000fc60003fa2270 */
[--C-:B------:R-:W-:Y:S01]  /*1e30*/  @P3 IMAD.MOV.U32 R28, RZ, RZ, R22.reuse ;  /* 0x000000ffff1c3224 */ /* 0x100fe200078e0016 */
[C---:B------:R-:W-:Y:S01]  /*1e40*/  ISETP.EQ.AND P3, PT, R24.reuse, -0x4, PT ;  /* 0xfffffffc1800780c */ /* 0x040fe20003f62270 */
[----:B------:R-:W-:Y:S02]  /*1e50*/  @P4 IMAD.MOV.U32 R2, RZ, RZ, R22 ;  /* 0x000000ffff024224 */ /* 0x000fe400078e0016 */
[----:B------:R-:W-:Y:S01]  /*1e60*/  @P4 IMAD.MOV.U32 R28, RZ, RZ, R21 ;  /* 0x000000ffff1c4224 */ /* 0x000fe200078e0015 */
[----:B------:R-:W-:Y:S01]  /*1e70*/  ISETP.EQ.AND P4, PT, R24, RZ, PT ;  /* 0x000000ff1800720c */ /* 0x000fe20003f82270 */
[--C-:B------:R-:W-:Y:S01]  /*1e80*/  @P0 IMAD.MOV.U32 R28, RZ, RZ, R20.reuse ;  /* 0x000000ffff1c0224 */ /* 0x100fe200078e0014 */
[----:B------:R-:W-:Y:S01]  /*1e90*/  @P0 MOV R2, R21 ;  /* 0x0000001500020202 */ /* 0x000fe20000000f00 */
[----:B------:R-:W-:Y:S02]  /*1ea0*/  @P1 IMAD.MOV.U32 R2, RZ, RZ, R20 ;  /* 0x000000ffff021224 */ /* 0x000fe400078e0014 */
[----:B------:R-:W-:-:S02]  /*1eb0*/  @P1 IMAD.MOV.U32 R28, RZ, RZ, R19 ;  /* 0x000000ffff1c1224 */ /* 0x000fc400078e0013 */
[----:B------:R-:W-:Y:S02]  /*1ec0*/  @P2 IMAD.MOV.U32 R2, RZ, RZ, R19 ;  /* 0x000000ffff022224 */ /* 0x000fe400078e0013 */
[----:B------:R-:W-:Y:S01]  /*1ed0*/  @P2 IMAD.MOV.U32 R28, RZ, RZ, R18 ;  /* 0x000000ffff1c2224 */ /* 0x000fe200078e0012 */
[----:B------:R-:W-:Y:S01]  /*1ee0*/  @P3 MOV R2, R18 ;  /* 0x0000001200023202 */ /* 0x000fe20000000f00 */
[--C-:B------:R-:W-:Y:S02]  /*1ef0*/  @P3 IMAD.MOV.U32 R28, RZ, RZ, R17.reuse ;  /* 0x000000ffff1c3224 */ /* 0x100fe400078e0011 */
[----:B------:R-:W-:Y:S02]  /*1f00*/  @P4 IMAD.MOV.U32 R2, RZ, RZ, R17 ;  /* 0x000000ffff024224 */ /* 0x000fe400078e0011 */
[--C-:B------:R-:W-:Y:S02]  /*1f10*/  @P4 IMAD.MOV.U32 R28, RZ, RZ, R29.reuse ;  /* 0x000000ffff1c4224 */ /* 0x100fe400078e001d */
[----:B------:R-:W-:Y:S01]  /*1f20*/  @P5 IMAD.MOV.U32 R2, RZ, RZ, R29 ;  /* 0x000000ffff025224 */ /* 0x000fe200078e001d */
[----:B------:R-:W-:Y:S06]  /*1f30*/  @!P6 BRA `(.L_x_67) ;  /* 0x000000000028e947 */ /* 0x000fec0003800000 */
[----:B------:R-:W-:Y:S01]  /*1f40*/  @P0 IMAD.MOV.U32 R3, RZ, RZ, R22 ;  /* 0x000000ffff030224 */ /* 0x000fe200078e0016 */
[----:B------:R-:W-:Y:S02]  /*1f50*/  ISETP.EQ.AND P0, PT, R24, 0x8, PT ;  /* 0x000000081800780c */ /* 0x000fe40003f02270 */
[----:B------:R-:W-:Y:S01]  /*1f60*/  @P1 MOV R3, R21 ;  /* 0x0000001500031202 */ /* 0x000fe20000000f00 */
[----:B------:R-:W-:Y:S01]  /*1f70*/  @P2 IMAD.MOV.U32 R3, RZ, RZ, R20 ;  /* 0x000000ffff032224 */ /* 0x000fe200078e0014 */
[----:B------:R-:W-:Y:S01]  /*1f80*/  SHF.L.W.U32.HI R28, R2, R11, R28 ;  /* 0x0000000b021c7219 */ /* 0x000fe20000010e1c */
[----:B------:R-:W-:Y:S02]  /*1f90*/  @P3 IMAD.MOV.U32 R3, RZ, RZ, R19 ;  /* 0x000000ffff033224 */ /* 0x000fe400078e0013 */
[----:B------:R-:W-:Y:S02]  /*1fa0*/  @P4 IMAD.MOV.U32 R3, RZ, RZ, R18 ;  /* 0x000000ffff034224 */ /* 0x000fe400078e0012 */
[----:B------:R-:W-:-:S04]  /*1fb0*/  @P5 IMAD.MOV.U32 R3, RZ, RZ, R17 ;  /* 0x000000ffff035224 */ /* 0x000fc800078e0011 */
[----:B------:R-:W-:-:S05]  /*1fc0*/  @P0 IMAD.MOV.U32 R3, RZ, RZ, R29 ;  /* 0x000000ffff030224 */ /* 0x000fca00078e001d */
[----:B------:R-:W-:-:S07]  /*1fd0*/  SHF.L.W.U32.HI R2, R3, R11, R2 ;  /* 0x0000000b03027219 */ /* 0x000fce0000010e02 */
.L_x_67:
[----:B------:R-:W-:Y:S05]  /*1fe0*/  BSYNC.RECONVERGENT B1 ;  /* 0x0000000000017941 */ /* 0x000fea0003800200 */
.L_x_66:
        /* <DEDUP_REMOVED lines=13> */
[----:B------:R-:W-:Y:S01]  /*20c0*/  @!P1 IMAD.MOV R28, RZ, RZ, -R28 ;  /* 0x000000ffff1c9224 */ /* 0x000fe200078e0a1c */
[----:B0-----:R-:W-:-:S10]  /*20d0*/  DMUL R24, R2, UR4 ;  /* 0x0000000402187c28 */ /* 0x001fd40008000000 */
[----:B------:R-:W0:Y:S02]  /*20e0*/  F2F.F32.F64 R24, R24 ;  /* 0x0000001800187310 */ /* 0x000e240000301000 */
[----:B0-----:R-:W-:-:S07]  /*20f0*/  FSEL R29, -R24, R24, !P0 ;  /* 0x00000018181d7208 */ /* 0x001fce0004000100 */
.L_x_64:
[----:B------:R-:W-:Y:S05]  /*2100*/  BSYNC.RECONVERGENT B0 ;  /* 0x0000000000007941 */ /* 0x000fea0003800200 */
.L_x_63:
[----:B------:R-:W0:Y:S01]  /*2110*/  LDCU UR4, c[0x0][0x3a8] ;  /* 0x00007500ff0477ac */ /* 0x000e220008000800 */
[----:B------:R-:W-:Y:S01]  /*2120*/  FMUL R24, R29, R29 ;  /* 0x0000001d1d187220 */ /* 0x000fe20000400000 */
[----:B------:R-:W-:Y:S01]  /*2130*/  LOP3.LUT R2, R28, 0x1, RZ, 0xc0, !PT ;  /* 0x000000011c027812 */ /* 0x000fe200078ec0ff */
[----:B------:R-:W1:Y:S01]  /*2140*/  MUFU.RCP R3, R14 ;  /* 0x0000000e00037308 */ /* 0x000e620000001000 */
[----:B------:R-:W-:Y:S02]  /*2150*/  IMAD.MOV.U32 R25, RZ, RZ, 0x3c0885e4 ;  /* 0x3c0885e4ff197424 */ /* 0x000fe400078e00ff */
[----:B------:R-:W-:Y:S01]  /*2160*/  FFMA R27, R24, R27, -0.0013887860113754868507 ;  /* 0xbab607ed181b7423 */ /* 0x000fe2000000001b */
[----:B------:R-:W-:Y:S01]  /*2170*/  ISETP.NE.U32.AND P0, PT, R2, 0x1, PT ;  /* 0x000000010200780c */ /* 0x000fe20003f05070 */
[----:B------:R-:W-:Y:S01]  /*2180*/  IMAD.MOV.U32 R31, RZ, RZ, 0x3e2aaaa8 ;  /* 0x3e2aaaa8ff1f7424 */ /* 0x000fe200078e00ff */
[----:B------:R-:W-:Y:S01]  /*2190*/  BSSY.RECONVERGENT B2, `(.L_x_68) ;  /* 0x000001c000027945 */ /* 0x000fe20003800200 */
[----:B------:R-:W-:Y:S01]  /*21a0*/  IMAD.SHL.U32 R6, R6, 0x4, RZ ;  /* 0x0000000406067824 */ /* 0x000fe200078e00ff */
[----:B------:R-:W-:-:S02]  /*21b0*/  FSEL R27, R27, -0.00019574658654164522886, P0 ;  /* 0xb94d41531b1b7808 */ /* 0x000fc40000000000 */
[----:B------:R-:W-:Y:S02]  /*21c0*/  FSEL R25, R25, 0.041666727513074874878, !P0 ;  /* 0x3d2aaabb19197808 */ /* 0x000fe40004000000 */
[----:B------:R-:W-:Y:S02]  /*21d0*/  FSEL R2, R29, 1, !P0 ;  /* 0x3f8000001d027808 */ /* 0x000fe40004000000 */
[----:B------:R-:W-:Y:S01]  /*21e0*/  FSEL R31, -R31, -0.4999999701976776123, !P0 ;  /* 0xbeffffff1f1f7808 */ /* 0x000fe20004000100 */
[----:B------:R-:W-:Y:S01]  /*21f0*/  FFMA R27, R24, R27, R25 ;  /* 0x0000001b181b7223 */ /* 0x000fe20000000019 */
[----:B------:R-:W-:Y:S02]  /*2200*/  VIADD R25, R28, 0x1 ;  /* 0x000000011c197836 */ /* 0x000fe40000000000 */
[----:B0-----:R-:W-:Y:S01]  /*2210*/  FFMA R29, RZ, R13, UR4 ;  /* 0x00000004ff1d7e23 */ /* 0x001fe2000800000d */
[----:B-1----:R-:W-:Y:S01]  /*2220*/  FFMA R28, -R14, R3, 1 ;  /* 0x3f8000000e1c7423 */ /* 0x002fe20000000103 */
[C---:B------:R-:W-:Y:S01]  /*2230*/  FFMA R27, R24.reuse, R27, R31 ;  /* 0x0000001b181b7223 */ /* 0x040fe2000000001f */
[----:B------:R-:W-:Y:S01]  /*2240*/  LOP3.LUT P1, RZ, R25, 0x2, RZ, 0xc0, !PT ;  /* 0x0000000219ff7812 */ /* 0x000fe2000782c0ff */
[----:B------:R-:W0:Y:S01]  /*2250*/  FCHK P0, R29, R14 ;  /* 0x0000000e1d007302 */ /* 0x000e220000000000 */
[----:B------:R-:W-:Y:S01]  /*2260*/  FFMA R3, R3, R28, R3 ;  /* 0x0000001c03037223 */ /* 0x000fe20000000003 */
[----:B------:R-:W-:-:S03]  /*2270*/  FFMA R25, R24, R2, RZ ;  /* 0x0000000218197223 */ /* 0x000fc600000000ff */
[----:B------:R-:W-:Y:S01]  /*2280*/  FFMA R24, R3, R29, RZ ;  /* 0x0000001d03187223 */ /* 0x000fe200000000ff */
[----:B------:R-:W-:-:S03]  /*2290*/  FFMA R2, R25, R27, R2 ;  /* 0x0000001b19027223 */ /* 0x000fc60000000002 */
[----:B------:R-:W-:-:S03]  /*22a0*/  FFMA R25, -R14, R24, R29 ;  /* 0x000000180e197223 */ /* 0x000fc6000000011d */
[----:B------:R-:W-:Y:S01]  /*22b0*/  @P1 FADD R2, RZ, -R2 ;  /* 0x80000002ff021221 */ /* 0x000fe20000000000 */
[----:B------:R-:W-:Y:S01]  /*22c0*/  FFMA R24, R3, R25, R24 ;  /* 0x0000001903187223 */ /* 0x000fe20000000018 */
[----:B------:R-:W-:Y:S02]  /*22d0*/  FMUL R25, R26, R26 ;  /* 0x0000001a1a197220 */ /* 0x000fe40000400000 */
[----:B------:R-:W-:Y:S01]  /*22e0*/  FFMA R3, -R15, R2, R16 ;  /* 0x000000020f037223 */ /* 0x000fe20000000110 */
[----:B0-----:R-:W-:Y:S06]  /*22f0*/  @!P0 BRA `(.L_x_69) ;  /* 0x0000000000148947 */ /* 0x001fec0003800000 */
[----:B------:R-:W-:Y:S01]  /*2300*/  MOV R2, R29 ;  /* 0x0000001d00027202 */ /* 0x000fe20000000f00 */
[----:B------:R-:W-:Y:S01]  /*2310*/  IMAD.MOV.U32 R30, RZ, RZ, R14 ;  /* 0x000000ffff1e7224 */ /* 0x000fe200078e000e */
[----:B------:R-:W-:-:S07]  /*2320*/  MOV R24, 0x2340 ;  /* 0x0000234000187802 */ /* 0x000fce0000000f00 */
[----:B------:R-:W-:Y:S05]  /*2330*/  CALL.REL.NOINC `($__internal_1_$__cuda_sm3x_div_rn_noftz_f32_slowpath) ;  /* 0x0000005000547944 */ /* 0x000fea0003c00000 */
[----:B------:R-:W-:-:S07]  /*2340*/  IMAD.MOV.U32 R24, RZ, RZ, R2 ;  /* 0x000000ffff187224 */ /* 0x000fce00078e0002 */
.L_x_69:
[----:B------:R-:W-:Y:S05]  /*2350*/  BSYNC.RECONVERGENT B2 ;  /* 0x0000000000027941 */ /* 0x000fea0003800200 */
.L_x_68:
        /* <DEDUP_REMOVED lines=14> */
[----:B------:R-:W-:-:S07]  /*2440*/  IMAD.MOV.U32 R33, RZ, RZ, R2 ;  /* 0x000000ffff217224 */ /* 0x000fce00078e0002 */
.L_x_71:
[----:B------:R-:W-:Y:S05]  /*2450*/  BSYNC.RECONVERGENT B2 ;  /* 0x0000000000027941 */ /* 0x000fea0003800200 */
.L_x_70:
[----:B------:R-:W-:Y:S01]  /*2460*/  ISETP.NE.AND P0, PT, R8, RZ, PT ;  /* 0x000000ff0800720c */ /* 0x000fe20003f05270 */
[----:B------:R-:W-:Y:S01]  /*2470*/  BSSY.RECONVERGENT B0, `(.L_x_72) ;  /* 0x0000055000007945 */ /* 0x000fe20003800200 */
[----:B------:R-:W-:Y:S01]  /*2480*/  IMAD.MOV.U32 R26, RZ, RZ, R7 ;  /* 0x000000ffff1a7224 */ /* 0x000fe200078e0007 */
[----:B------:R-:W-:-:S10]  /*2490*/  MOV R27, R10 ;  /* 0x0000000a001b7202 */ /* 0x000fd40000000f00 */
[----:B------:R-:W-:Y:S05]  /*24a0*/  @P0 BRA `(.L_x_73) ;  /* 0x0000000400440947 */ /* 0x000fea0003800000 */
[----:B------:R-:W-:Y:S01]  /*24b0*/  CS2R R26, SRZ ;  /* 0x00000000001a7805 */ /* 0x000fe2000001ff00 */
[----:B------:R-:W0:Y:S01]  /*24c0*/  LDCU.64 UR8, c[0x4][URZ] ;  /* 0x01000000ff0877ac */ /* 0x000e220008000a00 */
[----:B------:R-:W-:Y:S01]  /*24d0*/  UMOV UR5, URZ ;  /* 0x000000ff00057c82 */ /* 0x000fe20008000000 */
[----:B------:R-:W-:-:S05]  /*24e0*/  UMOV UR4, URZ ;  /* 0x000000ff00047c82 */ /* 0x000fca0008000000 */
.L_x_74:
        /* <DEDUP_REMOVED lines=24> */
[C---:B------:R-:W-:Y:S01]  /*2670*/  ISETP.EQ.AND P3, PT, R6.reuse, -0x18, PT ;  /* 0xffffffe80600780c */ /* 0x040fe20003f62270 */
[----:B------:R-:W-:Y:S01]  /*2680*/  BSSY.RECONVERGENT B1, `(.L_x_75) ;  /* 0x0000022000017945 */ /* 0x000fe20003800200 */
[C---:B------:R-:W-:Y:S02]  /*2690*/  ISETP.EQ.AND P4, PT, R6.reuse, -0x14, PT ;  /* 0xffffffec0600780c */ /* 0x040fe40003f82270 */
[C---:B------:R-:W-:Y:S02]  /*26a0*/  ISETP.EQ.AND P0, PT, R6.reuse, -0x10, PT ;  /* 0xfffffff00600780c */ /* 0x040fe40003f02270 */
[C---:B------:R-:W-:Y:S02]  /*26b0*/  ISETP.EQ.AND P1, PT, R6.reuse, -0xc, PT ;  /* 0xfffffff40600780c */ /* 0x040fe40003f22270 */
[----:B------:R-:W-:Y:S02]  /*26c0*/  ISETP.EQ.AND P2, PT, R6, -0x8, PT ;  /* 0xfffffff80600780c */ /* 0x000fe40003f42270 */
[----:B------:R-:W-:-:S02]  /*26d0*/  ISETP.NE.AND P6, PT, R11, RZ, PT ;  /* 0x000000ff0b00720c */ /* 0x000fc40003fc5270 */
[C---:B------:R-:W-:Y:S01]  /*26e0*/  ISETP.EQ.AND P5, PT, R6.reuse, 0x4, PT ;  /* 0x000000040600780c */ /* 0x040fe20003fa2270 */
        /* <DEDUP_REMOVED lines=21> */
[----:B------:R-:W-:Y:S01]  /*2840*/  SHF.L.W.U32.HI R26, R2, R11, R26 ;  /* 0x0000000b021a7219 */ /* 0x000fe20000010e1a */
[----:B------:R-:W-:Y:S02]  /*2850*/  @P3 IMAD.MOV.U32 R3, RZ, RZ, R19 ;  /* 0x000000ffff033224 */ /* 0x000fe400078e0013 */
[----:B------:R-:W-:Y:S02]  /*2860*/  @P4 IMAD.MOV.U32 R3, RZ, RZ, R18 ;  /* 0x000000ffff034224 */ /* 0x000fe400078e0012 */
[----:B------:R-:W-:-:S06]  /*2870*/  @P5 IMAD.MOV.U32 R3, RZ, RZ, R17 ;  /* 0x000000ffff035224 */ /* 0x000fcc00078e0011 */
[----:B------:R-:W-:-:S04]  /*2880*/  @P0 MOV R3, R27 ;  /* 0x0000001b00030202 */ /* 0x000fc80000000f00 */
[----:B------:R-:W-:-:S07]  /*2890*/  SHF.L.W.U32.HI R2, R3, R11, R2 ;  /* 0x0000000b03027219 */ /* 0x000fce0000010e02 */
.L_x_76:
[----:B------:R-:W-:Y:S05]  /*28a0*/  BSYNC.RECONVERGENT B1 ;  /* 0x0000000000017941 */ /* 0x000fea0003800200 */
.L_x_75:
        /* <DEDUP_REMOVED lines=17> */
.L_x_73:
[----:B------:R-:W-:Y:S05]  /*29c0*/  BSYNC.RECONVERGENT B0 ;  /* 0x0000000000007941 */ /* 0x000fea0003800200 */
.L_x_72:
[----:B------:R-:W-:Y:S02]  /*29d0*/  IMAD.MOV.U32 R24, RZ, RZ, 0x37cbac00 ;  /* 0x37cbac00ff187424 */ /* 0x000fe400078e00ff */
[----:B------:R-:W-:Y:S01]  /*29e0*/  FMUL R2, R27, R27 ;  /* 0x0000001b1b027220 */ /* 0x000fe20000400000 */
[----:B------:R-:W-:Y:S01]  /*29f0*/  LOP3.LUT R25, R26, 0x1, RZ, 0xc0, !PT ;  /* 0x000000011a197812 */ /* 0x000fe200078ec0ff */
        /* <DEDUP_REMOVED lines=12> */
[----:B------:R-:W-:Y:S01]  /*2ac0*/  MOV R30, R7 ;  /* 0x00000007001e7202 */ /* 0x000fe20000000f00 */
[C---:B------:R-:W-:Y:S02]  /*2ad0*/  FFMA R26, R2.reuse, R25, RZ ;  /* 0x00000019021a7223 */ /* 0x040fe400000000ff */
[----:B------:R-:W-:Y:S01]  /*2ae0*/  FFMA R3, R2, R3, R28 ;  /* 0x0000000302037223 */ /* 0x000fe2000000001c */
[----:B------:R-:W-:-:S03]  /*2af0*/  IMAD.MOV.U32 R28, RZ, RZ, R10 ;  /* 0x000000ffff1c7224 */ /* 0x000fc600078e000a */
[----:B------:R-:W-:-:S04]  /*2b00*/  FFMA R25, R26, R3, R25 ;  /* 0x000000031a197223 */ /* 0x000fc80000000019 */
[----:B------:R-:W-:Y:S01]  /*2b10*/  @P1 FADD R25, RZ, -R25 ;  /* 0x80000019ff191221 */ /* 0x000fe20000000000 */
[----:B------:R-:W-:Y:S06]  /*2b20*/  @P2 BRA `(.L_x_78) ;  /* 0x0000000400442947 */ /* 0x000fec0003800000 */
[----:B------:R-:W-:Y:S01]  /*2b30*/  CS2R R28, SRZ ;  /* 0x00000000001c7805 */ /* 0x000fe2000001ff00 */
[----:B------:R-:W0:Y:S01]  /*2b40*/  LDCU.64 UR8, c[0x4][URZ] ;  /* 0x01000000ff0877ac */ /* 0x000e220008000a00 */
[----:B------:R-:W-:Y:S01]  /*2b50*/  UMOV UR5, URZ ;  /* 0x000000ff00057c82 */ /* 0x000fe20008000000 */
[----:B------:R-:W-:-:S05]  /*2b60*/  UMOV UR4, URZ ;  /* 0x000000ff00047c82 */ /* 0x000fca0008000000 */
.L_x_79:
        /* <DEDUP_REMOVED lines=18> */
[--C-:B------:R-:W-:Y:S02]  /*2c90*/  @P3 IMAD.MOV.U32 R19, RZ, RZ, R26.reuse ;  /* 0x000000ffff133224 */ /* 0x100fe400078e001a */
[--C-:B------:R-:W-:Y:S02]  /*2ca0*/  @P4 IMAD.MOV.U32 R18, RZ, RZ, R26.reuse ;  /* 0x000000ffff124224 */ /* 0x100fe400078e001a */
[----:B------:R-:W-:Y:S02]  /*2cb0*/  @P5 IMAD.MOV.U32 R17, RZ, RZ, R26 ;  /* 0x000000ffff115224 */ /* 0x000fe400078e001a */
[----:B------:R-:W-:-:S04]  /*2cc0*/  VIADD R28, R28, 0x4 ;  /* 0x000000041c1c7836 */ /* 0x000fc80000000000 */
[----:B------:R-:W-:Y:S01]  /*2cd0*/  @P2 MOV R20, R26 ;  /* 0x0000001a00142202 */ /* 0x000fe20000000f00 */
        /* <DEDUP_REMOVED lines=9> */
[----:B------:R-:W-:Y:S01]  /*2d70*/  @P3 IMAD.MOV.U32 R28, RZ, RZ, R22 ;  /* 0x000000ffff1c3224 */ /* 0x000fe200078e0016 */
[C---:B------:R-:W-:Y:S01]  /*2d80*/  ISETP.EQ.AND P3, PT, R6.reuse, -0x4, PT ;  /* 0xfffffffc0600780c */ /* 0x040fe20003f62270 */
[--C-:B------:R-:W-:Y:S01]  /*2d90*/  @P4 IMAD.MOV.U32 R28, RZ, RZ, R21.reuse ;  /* 0x000000ffff1c4224 */ /* 0x100fe200078e0015 */
[----:B------:R-:W-:Y:S01]  /*2da0*/  @P4 MOV R2, R22 ;  /* 0x0000001600024202 */ /* 0x000fe20000000f00 */
[----:B------:R-:W-:Y:S01]  /*2db0*/  @P0 IMAD.MOV.U32 R2, RZ, RZ, R21 ;  /* 0x000000ffff020224 */ /* 0x000fe200078e0015 */
[----:B------:R-:W-:Y:S01]  /*2dc0*/  ISETP.EQ.AND P4, PT, R6, RZ, PT ;  /* 0x000000ff0600720c */ /* 0x000fe20003f82270 */
[--C-:B------:R-:W-:Y:S02]  /*2dd0*/  @P0 IMAD.MOV.U32 R28, RZ, RZ, R20.reuse ;  /* 0x000000ffff1c0224 */ /* 0x100fe400078e0014 */
[----:B------:R-:W-:Y:S01]  /*2de0*/  @P1 IMAD.MOV.U32 R2, RZ, RZ, R20 ;  /* 0x000000ffff021224 */ /* 0x000fe200078e0014 */
[----:B------:R-:W-:Y:S01]  /*2df0*/  @P2 MOV R2, R19 ;  /* 0x0000001300022202 */ /* 0x000fe20000000f00 */
[----:B------:R-:W-:-:S02]  /*2e00*/  @P1 IMAD.MOV.U32 R28, RZ, RZ, R19 ;  /* 0x000000ffff1c1224 */ /* 0x000fc400078e0013 */
[--C-:B------:R-:W-:Y:S02]  /*2e10*/  @P2 IMAD.MOV.U32 R28, RZ, RZ, R18.reuse ;  /* 0x000000ffff1c2224 */ /* 0x100fe400078e0012 */
[----:B------:R-:W-:Y:S02]  /*2e20*/  @P3 IMAD.MOV.U32 R2, RZ, RZ, R18 ;  /* 0x000000ffff023224 */ /* 0x000fe400078e0012 */
[--C-:B------:R-:W-:Y:S02]  /*2e30*/  @P3 IMAD.MOV.U32 R28, RZ, RZ, R17.reuse ;  /* 0x000000ffff1c3224 */ /* 0x100fe400078e0011 */
[----:B------:R-:W-:Y:S01]  /*2e40*/  @P4 IMAD.MOV.U32 R2, RZ, RZ, R17 ;  /* 0x000000ffff024224 */ /* 0x000fe200078e0011 */
[----:B------:R-:W-:Y:S01]  /*2e50*/  @P5 MOV R2, R29 ;  /* 0x0000001d00025202 */ /* 0x000fe20000000f00 */
[----:B------:R-:W-:Y:S01]  /*2e60*/  @P4 IMAD.MOV.U32 R28, RZ, RZ, R29 ;  /* 0x000000ffff1c4224 */ /* 0x000fe200078e001d */
[----:B------:R-:W-:Y:S06]  /*2e70*/  @!P6 BRA `(.L_x_81) ;  /* 0x000000000028e947 */ /* 0x000fec0003800000 */
[----:B------:R-:W-:Y:S01]  /*2e80*/  @P0 IMAD.MOV.U32 R3, RZ, RZ, R22 ;  /* 0x000000ffff030224 */ /* 0x000fe200078e0016 */
[----:B------:R-:W-:Y:S01]  /*2e90*/  ISETP.EQ.AND P0, PT, R6, 0x8, PT ;  /* 0x000000080600780c */ /* 0x000fe20003f02270 */
[----:B------:R-:W-:Y:S01]  /*2ea0*/  @P1 IMAD.MOV.U32 R3, RZ, RZ, R21 ;  /* 0x000000ffff031224 */ /* 0x000fe200078e0015 */
[----:B------:R-:W-:Y:S01]  /*2eb0*/  SHF.L.W.U32.HI R28, R2, R11, R28 ;  /* 0x0000000b021c7219 */ /* 0x000fe20000010e1c */
[----:B------:R-:W-:Y:S02]  /*2ec0*/  @P2 IMAD.MOV.U32 R3, RZ, RZ, R20 ;  /* 0x000000ffff032224 */ /* 0x000fe400078e0014 */
[----:B------:R-:W-:Y:S02]  /*2ed0*/  @P3 IMAD.MOV.U32 R3, RZ, RZ, R19 ;  /* 0x000000ffff033224 */ /* 0x000fe400078e0013 */
[----:B------:R-:W-:Y:S01]  /*2ee0*/  @P4 IMAD.MOV.U32 R3, RZ, RZ, R18 ;  /* 0x000000ffff034224 */ /* 0x000fe200078e0012 */
[----:B------:R-:W-:-:S05]  /*2ef0*/  @P5 MOV R3, R17 ;  /* 0x0000001100035202 */ /* 0x000fca0000000f00 */
[----:B------:R-:W-:-:S05]  /*2f00*/  @P0 IMAD.MOV.U32 R3, RZ, RZ, R29 ;  /* 0x000000ffff030224 */ /* 0x000fca00078e001d */
[----:B------:R-:W-:-:S07]  /*2f10*/  SHF.L.W.U32.HI R2, R3, R11, R2 ;  /* 0x0000000b03027219 */ /* 0x000fce0000010e02 */
.L_x_81:
[----:B------:R-:W-:Y:S05]  /*2f20*/  BSYNC.RECONVERGENT B1 ;  /* 0x0000000000017941 */ /* 0x000fea0003800200 */
.L_x_80:
        /* <DEDUP_REMOVED lines=17> */
.L_x_78:
[----:B------:R-:W-:Y:S05]  /*3040*/  BSYNC.RECONVERGENT B0 ;  /* 0x0000000000007941 */ /* 0x000fea0003800200 */
.L_x_77:
[----:B------:R-:W0:Y:S01]  /*3050*/  LDCU UR4, c[0x0][0x3a8] ;  /* 0x00007500ff0477ac */ /* 0x000e220008000800 */
[----:B------:R-:W1:Y:S01]  /*3060*/  MUFU.RCP R3, R14 ;  /* 0x0000000e00037308 */ /* 0x000e620000001000 */
[----:B------:R-:W-:Y:S01]  /*3070*/  FMUL R27, R28, R28 ;  /* 0x0000001c1c1b7220 */ /* 0x000fe20000400000 */
[----:B------:R-:W-:Y:S01]  /*3080*/  LOP3.LUT R2, R30, 0x1, RZ, 0xc0, !PT ;  /* 0x000000011e027812 */ /* 0x000fe200078ec0ff */
[----:B------:R-:W-:Y:S01]  /*3090*/  IMAD.MOV.U32 R26, RZ, RZ, 0x3c0885e4 ;  /* 0x3c0885e4ff1a7424 */ /* 0x000fe200078e00ff */
[----:B------:R-:W-:Y:S01]  /*30a0*/  BSSY.RECONVERGENT B2, `(.L_x_82) ;  /* 0x000001d000027945 */ /* 0x000fe20003800200 */
[----:B------:R-:W-:Y:S01]  /*30b0*/  FFMA R24, R27, R24, -0.0013887860113754868507 ;  /* 0xbab607ed1b187423 */ /* 0x000fe20000000018 */
[----:B------:R-:W-:Y:S01]  /*30c0*/  ISETP.NE.U32.AND P0, PT, R2, 0x1, PT ;  /* 0x000000010200780c */ /* 0x000fe20003f05070 */
[----:B------:R-:W-:-:S03]  /*30d0*/  IMAD.MOV.U32 R29, RZ, RZ, 0x3e2aaaa8 ;  /* 0x3e2aaaa8ff1d7424 */ /* 0x000fc600078e00ff */
[----:B------:R-:W-:Y:S02]  /*30e0*/  FSEL R2, R24, -0.00019574658654164522886, P0 ;  /* 0xb94d415318027808 */ /* 0x000fe40000000000 */
[----:B------:R-:W-:Y:S02]  /*30f0*/  FSEL R26, R26, 0.041666727513074874878, !P0 ;  /* 0x3d2aaabb1a1a7808 */ /* 0x000fe40004000000 */
[----:B------:R-:W-:Y:S02]  /*3100*/  IADD3 R24, PT, PT, R30, 0x1, RZ ;  /* 0x000000011e187810 */ /* 0x000fe40007ffe0ff */
[----:B------:R-:W-:Y:S01]  /*3110*/  FSEL R30, -R29, -0.4999999701976776123, !P0 ;  /* 0xbeffffff1d1e7808 */ /* 0x000fe20004000100 */
[----:B0-----:R-:W-:Y:S01]  /*3120*/  FADD R29, R13, UR4 ;  /* 0x000000040d1d7e21 */ /* 0x001fe20008000000 */
[C---:B------:R-:W-:Y:S01]  /*3130*/  FFMA R26, R27.reuse, R2, R26 ;  /* 0x000000021b1a7223 */ /* 0x040fe2000000001a */
[----:B------:R-:W-:Y:S01]  /*3140*/  FSEL R2, R28, 1, !P0 ;  /* 0x3f8000001c027808 */ /* 0x000fe20004000000 */
[----:B-1----:R-:W-:Y:S01]  /*3150*/  FFMA R32, -R14, R3, 1 ;  /* 0x3f8000000e207423 */ /* 0x002fe20000000103 */
[----:B------:R-:W-:Y:S01]  /*3160*/  LOP3.LUT P1, RZ, R24, 0x2, RZ, 0xc0, !PT ;  /* 0x0000000218ff7812 */ /* 0x000fe2000782c0ff */
[----:B------:R-:W0:Y:S01]  /*3170*/  FCHK P0, R29, R14 ;  /* 0x0000000e1d007302 */ /* 0x000e220000000000 */
[----:B------:R-:W-:Y:S01]  /*3180*/  FFMA R26, R27, R26, R30 ;  /* 0x0000001a1b1a7223 */ /* 0x000fe2000000001e */
[----:B------:R-:W-:Y:S01]  /*3190*/  FFMA R3, R3, R32, R3 ;  /* 0x0000002003037223 */ /* 0x000fe20000000003 */
[----:B------:R-:W-:-:S03]  /*31a0*/  FFMA R27, R27, R2, RZ ;  /* 0x000000021b1b7223 */ /* 0x000fc600000000ff */
[----:B------:R-:W-:Y:S01]  /*31b0*/  FFMA R24, R3, R29, RZ ;  /* 0x0000001d03187223 */ /* 0x000fe200000000ff */
[----:B------:R-:W-:-:S03]  /*31c0*/  FFMA R2, R27, R26, R2 ;  /* 0x0000001a1b027223 */ /* 0x000fc60000000002 */
[----:B------:R-:W-:Y:S02]  /*31d0*/  FFMA R26, -R14, R24, R29 ;  /* 0x000000180e1a7223 */ /* 0x000fe4000000011d */
[----:B------:R-:W-:Y:S02]  /*31e0*/  @P1 FADD R2, RZ, -R2 ;  /* 0x80000002ff021221 */ /* 0x000fe40000000000 */
[----:B------:R-:W-:Y:S02]  /*31f0*/  FFMA R26, R3, R26, R24 ;  /* 0x0000001a031a7223 */ /* 0x000fe40000000018 */
[----:B------:R-:W-:Y:S01]  /*3200*/  FFMA R3, -R15, R2, R16 ;  /* 0x000000020f037223 */ /* 0x000fe20000000110 */
[----:B0-----:R-:W-:Y:S06]  /*3210*/  @!P0 BRA `(.L_x_83) ;  /* 0x0000000000148947 */ /* 0x001fec0003800000 */
[----:B------:R-:W-:Y:S01]  /*3220*/  IMAD.MOV.U32 R2, RZ, RZ, R29 ;  /* 0x000000ffff027224 */ /* 0x000fe200078e001d */
[----:B------:R-:W-:Y:S01]  /*3230*/  MOV R24, 0x3260 ;  /* 0x0000326000187802 */ /* 0x000fe20000000f00 */
[----:B------:R-:W-:-:S07]  /*3240*/  IMAD.MOV.U32 R30, RZ, RZ, R14 ;  /* 0x000000ffff1e7224 */ /* 0x000fce00078e000e */
[----:B------:R-:W-:Y:S05]  /*3250*/  CALL.REL.NOINC `($__internal_1_$__cuda_sm3x_div_rn_noftz_f32_slowpath) ;  /* 0x00000040008c7944 */ /* 0x000fea0003c00000 */
[----:B------:R-:W-:-:S07]  /*3260*/  IMAD.MOV.U32 R26, RZ, RZ, R2 ;  /* 0x000000ffff1a7224 */ /* 0x000fce00078e0002 */
.L_x_83:
[----:B------:R-:W-:Y:S05]  /*3270*/  BSYNC.RECONVERGENT B2 ;  /* 0x0000000000027941 */ /* 0x000fea0003800200 */
.L_x_82:
[----:B------:R-:W-:Y:S01]  /*3280*/  FMUL R26, R26, R26 ;  /* 0x0000001a1a1a7220 */ /* 0x000fe20000400000 */
[----:B------:R-:W-:Y:S03]  /*3290*/  BSSY.RECONVERGENT B2, `(.L_x_84) ;  /* 0x000000e000027945 */ /* 0x000fe60003800200 */
[----:B------:R-:W-:-:S05]  /*32a0*/  FFMA R25, R25, R25, R26 ;  /* 0x0000001919197223 */ /* 0x000fca000000001a */
        /* <DEDUP_REMOVED lines=12> */
.L_x_85:
[----:B------:R-:W-:Y:S05]  /*3370*/  BSYNC.RECONVERGENT B2 ;  /* 0x0000000000027941 */ /* 0x000fea0003800200 */
.L_x_84:
[-C--:B------:R-:W-:Y:S01]  /*3380*/  FSETP.GEU.AND P0, PT, R2, R12.reuse, PT ;  /* 0x0000000c0200720b */ /* 0x080fe20003f0e000 */
[----:B------:R-:W-:Y:S03]  /*3390*/  BSSY.RECONVERGENT B2, `(.L_x_86) ;  /* 0x000001a000027945 */ /* 0x000fe60003800200 */
[----:B------:R-:W-:-:S13]  /*33a0*/  FSETP.LEU.OR P0, PT, R33, R12, P0 ;  /* 0x0000000c2100720b */ /* 0x000fda000070b400 */
[----:B------:R-:W-:Y:S05]  /*33b0*/  @P0 BRA `(.L_x_87) ;  /* 0x00000000005c0947 */ /* 0x000fea0003800000 */
[----:B------:R-:W0:Y:S02]  /*33c0*/  LDC.64 R2, c[0x0][0x3a8] ;  /* 0x0000ea00ff027b82 */ /* 0x000e240000000a00 */
[----:B0-----:R-:W-:-:S13]  /*33d0*/  FSETP.GT.AND P0, PT, R3, R2, PT ;  /* 0x000000020300720b */ /* 0x001fda0003f04000 */
[----:B------:R-:W-:Y:S05]  /*33e0*/  @!P0 BRA `(.L_x_88) ;  /* 0x0000000000488947 */ /* 0x000fea0003800000 */
[----:B------:R-:W0:Y:S01]  /*33f0*/  MUFU.RCP R25, R0 ;  /* 0x0000000000197308 */ /* 0x000e220000001000 */
[----:B------:R-:W-:Y:S01]  /*3400*/  FFMA R2, RZ, R13, R2 ;  /* 0x0000000dff027223 */ /* 0x000fe20000000002 */
[----:B------:R-:W-:Y:S03]  /*3410*/  BSSY.RECONVERGENT B3, `(.L_x_89) ;  /* 0x000000d000037945 */ /* 0x000fe60003800200 */
[----:B------:R-:W-:-:S04]  /*3420*/  FADD R2, R3, -R2 ;  /* 0x8000000203027221 */ /* 0x000fc80000000000 */
        /* <DEDUP_REMOVED lines=10> */
[----:B------:R-:W-:-:S07]  /*34d0*/  MOV R3, R2 ;  /* 0x0000000200037202 */ /* 0x000fce0000000f00 */
.L_x_90:
[----:B------:R-:W-:Y:S05]  /*34e0*/  BSYNC.RECONVERGENT B3 ;  /* 0x0000000000037941 */ /* 0x000fea0003800200 */
.L_x_89:
[----:B------:R0:W-:Y:S01]  /*34f0*/  STG.E desc[UR6][R4.64], R3 ;  /* 0x0000000304007986 */ /* 0x0001e2000c101906 */
[----:B------:R-:W-:Y:S05]  /*3500*/  BRA `(.L_x_87) ;  /* 0x0000000000087947 */ /* 0x000fea0003800000 */
.L_x_88:
[----:B------:R-:W-:-:S05]  /*3510*/  IMAD.MOV.U32 R3, RZ, RZ, 0x3f800000 ;  /* 0x3f800000ff037424 */ /* 0x000fca00078e00ff */
[----:B------:R1:W-:Y:S02]  /*3520*/  STG.E desc[UR6][R4.64], R3 ;  /* 0x0000000304007986 */ /* 0x0003e4000c101906 */
.L_x_87:
[----:B------:R-:W-:Y:S05]  /*3530*/  BSYNC.RECONVERGENT B2 ;  /* 0x0000000000027941 */ /* 0x000fea0003800200 */
.L_x_86:
[----:B------:R-:W2:Y:S01]  /*3540*/  LDC R2, c[0x0][0x3a8] ;  /* 0x0000ea00ff027b82 */ /* 0x000ea20000000800 */
[----:B------:R-:W-:Y:S01]  /*3550*/  ISETP.NE.AND P0, PT, R8, RZ, PT ;  /* 0x000000ff0800720c */ /* 0x000fe20003f05270 */
[----:B------:R-:W-:Y:S01]  /*3560*/  BSSY.RECONVERGENT B0, `(.L_x_91) ;  /* 0x000005c000007945 */ /* 0x000fe20003800200 */
[----:B------:R-:W-:Y:S02]  /*3570*/  IMAD.MOV.U32 R27, RZ, RZ, R7 ;  /* 0x000000ffff1b7224 */ /* 0x000fe400078e0007 */
[----:B------:R-:W-:Y:S02]  /*3580*/  IMAD.MOV.U32 R30, RZ, RZ, R10 ;  /* 0x000000ffff1e7224 */ /* 0x000fe400078e000a */
[----:B--2---:R-:W-:-:S07]  /*3590*/  FFMA R25, R13, 2, R2 ;  /* 0x400000000d197823 */ /* 0x004fce0000000002 */
[----:B------:R-:W-:Y:S05]  /*35a0*/  @P0 BRA `(.L_x_92) ;  /* 0x00000004005c0947 */ /* 0x000fea0003800000 */
[----:B------:R-:W-:Y:S01]  /*35b0*/  IMAD.MOV.U32 R27, RZ, RZ, RZ ;  /* 0x000000ffff1b7224 */ /* 0x000fe200078e00ff */
[----:B------:R-:W2:Y:S01]  /*35c0*/  LDCU.64 UR8, c[0x4][URZ] ;  /* 0x01000000ff0877ac */ /* 0x000ea20008000a00 */
[----:B------:R-:W-:Y:S01]  /*35d0*/  IMAD.MOV.U32 R30, RZ, RZ, RZ ;  /* 0x000000ffff1e7224 */ /* 0x000fe200078e00ff */
[----:B------:R-:W-:Y:S01]  /*35e0*/  UMOV UR5, URZ ;  /* 0x000000ff00057c82 */ /* 0x000fe20008000000 */
[----:B------:R-:W-:-:S05]  /*35f0*/  UMOV UR4, URZ ;  /* 0x000000ff00047c82 */ /* 0x000fca0008000000 */
.L_x_93:
[----:B--2---:R-:W-:Y:S01]  /*3600*/  MOV R2, UR8 ;  /* 0x0000000800027c02 */ /* 0x004fe20008000f00 */
[----:B01----:R-:W-:-:S05]  /*3610*/  IMAD.U32 R3, RZ, RZ, UR9 ;  /* 0x00000009ff037e24 */ /* 0x003fca000f8e00ff */
        /* <DEDUP_REMOVED lines=23> */
[----:B------:R-:W-:Y:S01]  /*3790*/  BSSY.RECONVERGENT B1, `(.L_x_94) ;  /* 0x0000027000017945 */ /* 0x000fe20003800200 */
[----:B------:R-:W-:Y:S02]  /*37a0*/  ISETP.NE.AND P6, PT, R11, RZ, PT ;  /* 0x000000ff0b00720c */ /* 0x000fe40003fc5270 */
[----:B------:R-:W-:-:S05]  /*37b0*/  LOP3.LUT R2, R2, 0xe0, RZ, 0xc0, !PT ;  /* 0x000000e002027812 */ /* 0x000fca00078ec0ff */
        /* <DEDUP_REMOVED lines=36> */
.L_x_95:
[----:B------:R-:W-:Y:S05]  /*3a00*/  BSYNC.RECONVERGENT B1 ;  /* 0x0000000000017941 */ /* 0x000fea0003800200 */
.L_x_94:
        /* <DEDUP_REMOVED lines=17> */
.L_x_92:
[----:B------:R-:W-:Y:S05]  /*3b20*/  BSYNC.RECONVERGENT B0 ;  /* 0x0000000000007941 */ /* 0x000fea0003800200 */
.L_x_91:
[----:B------:R-:W-:Y:S02]  /*3b30*/  IMAD.MOV.U32 R24, RZ, RZ, 0x37cbac00 ;  /* 0x37cbac00ff187424 */ /* 0x000fe400078e00ff */
[----:B01----:R-:W-:Y:S01]  /*3b40*/  FMUL R3, R30, R30 ;  /* 0x0000001e1e037220 */ /* 0x003fe20000400000 */
[----:B------:R-:W-:Y:S01]  /*3b50*/  LOP3.LUT R28, R27, 0x1, RZ, 0xc0, !PT ;  /* 0x000000011b1c7812 */ /* 0x000fe200078ec0ff */
[----:B------:R-:W-:Y:S01]  /*3b60*/  IMAD.MOV.U32 R32, RZ, RZ, 0x3d2aaabb ;  /* 0x3d2aaabbff207424 */ /* 0x000fe200078e00ff */
[----:B------:R-:W-:Y:S01]  /*3b70*/  MOV R29, 0x3effffff ;  /* 0x3effffff001d7802 */ /* 0x000fe20000000f00 */
[----:B------:R-:W-:Y:S01]  /*3b80*/  FFMA R2, R3, R24, -0.0013887860113754868507 ;  /* 0xbab607ed03027423 */ /* 0x000fe20000000018 */
[----:B------:R-:W-:Y:S01]  /*3b90*/  ISETP.NE.U32.AND P0, PT, R28, 0x1, PT ;  /* 0x000000011c00780c */ /* 0x000fe20003f05070 */
[----:B------:R-:W-:Y:S01]  /*3ba0*/  BSSY.RECONVERGENT B0, `(.L_x_96) ;  /* 0x0000065000007945 */ /* 0x000fe20003800200 */
[----:B------:R-:W-:Y:S01]  /*3bb0*/  ISETP.NE.AND P2, PT, R8, RZ, PT ;  /* 0x000000ff0800720c */ /* 0x000fe20003f45270 */
[----:B------:R-:W-:Y:S01]  /*3bc0*/  IMAD.MOV.U32 R31, RZ, RZ, R10 ;  /* 0x000000ffff1f7224 */ /* 0x000fe200078e000a */
[----:B------:R-:W-:-:S02]  /*3bd0*/  FSEL R28, R2, -0.00019574658654164522886, !P0 ;  /* 0xb94d4153021c7808 */ /* 0x000fc40004000000 */
[----:B------:R-:W-:Y:S02]  /*3be0*/  FSEL R32, R32, 0.0083327032625675201416, !P0 ;  /* 0x3c0885e420207808 */ /* 0x000fe40004000000 */
[----:B------:R-:W-:Y:S02]  /*3bf0*/  LOP3.LUT P1, RZ, R27, 0x2, RZ, 0xc0, !PT ;  /* 0x000000021bff7812 */ /* 0x000fe4000782c0ff */
[----:B------:R-:W-:Y:S01]  /*3c00*/  FSEL R2, R30, 1, P0 ;  /* 0x3f8000001e027808 */ /* 0x000fe20000000000 */
[----:B------:R-:W-:Y:S01]  /*3c10*/  FFMA R28, R3, R28, R32 ;  /* 0x0000001c031c7223 */ /* 0x000fe20000000020 */
[----:B------:R-:W-:Y:S01]  /*3c20*/  FSEL R29, -R29, -0.16666662693023681641, !P0 ;  /* 0xbe2aaaa81d1d7808 */ /* 0x000fe20004000100 */
[----:B------:R-:W-:Y:S02]  /*3c30*/  IMAD.MOV.U32 R32, RZ, RZ, R7 ;  /* 0x000000ffff207224 */ /* 0x000fe400078e0007 */
[C---:B------:R-:W-:Y:S02]  /*3c40*/  FFMA R27, R3.reuse, R2, RZ ;  /* 0x00000002031b7223 */ /* 0x040fe400000000ff */
[----:B------:R-:W-:-:S04]  /*3c50*/  FFMA R28, R3, R28, R29 ;  /* 0x0000001c031c7223 */ /* 0x000fc8000000001d */
[----:B------:R-:W-:-:S04]  /*3c60*/  FFMA R27, R27, R28, R2 ;  /* 0x0000001c1b1b7223 */ /* 0x000fc80000000002 */
[----:B------:R-:W-:Y:S01]  /*3c70*/  @P1 FADD R27, RZ, -R27 ;  /* 0x8000001bff1b1221 */ /* 0x000fe20000000000 */
[----:B------:R-:W-:Y:S06]  /*3c80*/  @P2 BRA `(.L_x_97) ;  /* 0x0000000400582947 */ /* 0x000fec0003800000 */
[----:B------:R-:W-:Y:S01]  /*3c90*/  CS2R R30, SRZ ;  /* 0x00000000001e7805 */ /* 0x000fe2000001ff00 */
[----:B------:R-:W0:Y:S01]  /*3ca0*/  LDCU.64 UR8, c[0x4][URZ] ;  /* 0x01000000ff0877ac */ /* 0x000e220008000a00 */
[----:B------:R-:W-:Y:S01]  /*3cb0*/  UMOV UR5, URZ ;  /* 0x000000ff00057c82 */ /* 0x000fe20008000000 */
[----:B------:R-:W-:-:S05]  /*3cc0*/  UMOV UR4, URZ ;  /* 0x000000ff00047c82 */ /* 0x000fca0008000000 */
.L_x_98:
        /* <DEDUP_REMOVED lines=27> */
[----:B------:R-:W-:-:S04]  /*3e80*/  LOP3.LUT R2, R2, 0xe0, RZ, 0xc0, !PT ;  /* 0x000000e002027812 */ /* 0x000fc800078ec0ff */
        /* <DEDUP_REMOVED lines=31> */
[----:B------:R-:W-:Y:S01]  /*4080*/  SHF.L.W.U32.HI R30, R2, R11, R30 ;  /* 0x0000000b021e7219 */ /* 0x000fe20000010e1e */
[----:B------:R-:W-:Y:S02]  /*4090*/  @P4 IMAD.MOV.U32 R3, RZ, RZ, R18 ;  /* 0x000000ffff034224 */ /* 0x000fe400078e0012 */
[----:B------:R-:W-:-:S06]  /*40a0*/  @P5 IMAD.MOV.U32 R3, RZ, RZ, R17 ;  /* 0x000000ffff035224 */ /* 0x000fcc00078e0011 */
[----:B------:R-:W-:-:S05]  /*40b0*/  @P0 IMAD.MOV.U32 R3, RZ, RZ, R31 ;  /* 0x000000ffff030224 */ /* 0x000fca00078e001f */
[----:B------:R-:W-:-:S07]  /*40c0*/  SHF.L.W.U32.HI R2, R3, R11, R2 ;  /* 0x0000000b03027219 */ /* 0x000fce0000010e02 */
.L_x_100:
[----:B------:R-:W-:Y:S05]  /*40d0*/  BSYNC.RECONVERGENT B1 ;  /* 0x0000000000017941 */ /* 0x000fea0003800200 */
.L_x_99:
        /* <DEDUP_REMOVED lines=12> */
[----:B------:R-:W-:-:S04]  /*41a0*/  LEA.HI R32, R32, R31, RZ, 0x1 ;  /* 0x0000001f20207211 */ /* 0x000fc800078f08ff */
[----:B------:R-:W-:Y:S01]  /*41b0*/  @!P1 IADD3 R32, PT, PT, -R32, RZ, RZ ;  /* 0x000000ff20209210 */ /* 0x000fe20007ffe1ff */
[----:B0-----:R-:W-:-:S10]  /*41c0*/  DMUL R28, R2, UR4 ;  /* 0x00000004021c7c28 */ /* 0x001fd40008000000 */
[----:B------:R-:W0:Y:S02]  /*41d0*/  F2F.F32.F64 R28, R28 ;  /* 0x0000001c001c7310 */ /* 0x000e240000301000 */
[----:B0-----:R-:W-:-:S07]  /*41e0*/  FSEL R31, -R28, R28, !P0 ;  /* 0x0000001c1c1f7208 */ /* 0x001fce0004000100 */
.L_x_97:
[----:B------:R-:W-:Y:S05]  /*41f0*/  BSYNC.RECONVERGENT B0 ;  /* 0x0000000000007941 */ /* 0x000fea0003800200 */
.L_x_96:
[----:B------:R-:W-:Y:S01]  /*4200*/  LOP3.LUT R2, R32, 0x1, RZ, 0xc0, !PT ;  /* 0x0000000120027812 */ /* 0x000fe200078ec0ff */
[----:B------:R-:W-:Y:S01]  /*4210*/  FMUL R3, R31, R31 ;  /* 0x0000001f1f037220 */ /* 0x000fe20000400000 */
[----:B------:R-:W-:Y:S01]  /*4220*/  FFMA R30, R27, R27, R26 ;  /* 0x0000001b1b1e7223 */ /* 0x000fe2000000001a */
[----:B------:R-:W-:Y:S01]  /*4230*/  IMAD.MOV.U32 R27, RZ, RZ, 0x3e2aaaa8 ;  /* 0x3e2aaaa8ff1b7424 */ /* 0x000fe200078e00ff */
[----:B------:R-:W-:Y:S01]  /*4240*/  ISETP.NE.U32.AND P0, PT, R2, 0x1, PT ;  /* 0x000000010200780c */ /* 0x000fe20003f05070 */
[----:B------:R-:W-:Y:S01]  /*4250*/  FFMA R24, R3, R24, -0.0013887860113754868507 ;  /* 0xbab607ed03187423 */ /* 0x000fe20000000018 */
[----:B------:R-:W-:Y:S01]  /*4260*/  IMAD.MOV.U32 R2, RZ, RZ, 0x3c0885e4 ;  /* 0x3c0885e4ff027424 */ /* 0x000fe200078e00ff */
[----:B------:R-:W-:Y:S01]  /*4270*/  FMNMX R30, R30, 9.9999999600419720025e-13, !PT ;  /* 0x2b8cbccc1e1e7809 */ /* 0x000fe20007800000 */
[----:B------:R-:W-:Y:S01]  /*4280*/  VIADD R26, R32, 0x1 ;  /* 0x00000001201a7836 */ /* 0x000fe20000000000 */
[----:B------:R-:W-:Y:S01]  /*4290*/  FSEL R27, -R27, -0.4999999701976776123, !P0 ;  /* 0xbeffffff1b1b7808 */ /* 0x000fe20004000100 */
[----:B------:R-:W-:Y:S01]  /*42a0*/  BSSY.RECONVERGENT B2, `(.L_x_101) ;  /* 0x0000016000027945 */ /* 0x000fe20003800200 */
[----:B------:R-:W-:Y:S01]  /*42b0*/  FSEL R24, R24, -0.00019574658654164522886, P0 ;  /* 0xb94d415318187808 */ /* 0x000fe20000000000 */
[----:B------:R-:W0:Y:S01]  /*42c0*/  MUFU.RCP R29, R30 ;  /* 0x0000001e001d7308 */ /* 0x000e220000001000 */
[----:B------:R-:W-:-:S02]  /*42d0*/  FSEL R2, R2, 0.041666727513074874878, !P0 ;  /* 0x3d2aaabb02027808 */ /* 0x000fc40004000000 */
[----:B------:R-:W-:-:S03]  /*42e0*/  LOP3.LUT P1, RZ, R26, 0x2, RZ, 0xc0, !PT ;  /* 0x000000021aff7812 */ /* 0x000fc6000782c0ff */
[----:B------:R-:W-:Y:S01]  /*42f0*/  FFMA R24, R3, R24, R2 ;  /* 0x0000001803187223 */ /* 0x000fe20000000002 */
[----:B------:R-:W-:-:S03]  /*4300*/  FSEL R2, R31, 1, !P0 ;  /* 0x3f8000001f027808 */ /* 0x000fc60004000000 */
[C---:B------:R-:W-:Y:S02]  /*4310*/  FFMA R24, R3.reuse, R24, R27 ;  /* 0x0000001803187223 */ /* 0x040fe4000000001b */
[----:B------:R-:W-:-:S04]  /*4320*/  FFMA R3, R3, R2, RZ ;  /* 0x0000000203037223 */ /* 0x000fc800000000ff */
[----:B------:R-:W-:Y:S01]  /*4330*/  FFMA R2, R3, R24, R2 ;  /* 0x0000001803027223 */ /* 0x000fe20000000002 */
[----:B0-----:R-:W-:-:S03]  /*4340*/  FFMA R24, -R30, R29, 1 ;  /* 0x3f8000001e187423 */ /* 0x001fc6000000011d */
[----:B------:R-:W-:Y:S01]  /*4350*/  @P1 FADD R2, RZ, -R2 ;  /* 0x80000002ff021221 */ /* 0x000fe20000000000 */
[----:B------:R-:W-:-:S03]  /*4360*/  FFMA R29, R29, R24, R29 ;  /* 0x000000181d1d7223 */ /* 0x000fc6000000001d */
[----:B------:R-:W-:-:S04]  /*4370*/  FFMA R2, -R15, R2, R16 ;  /* 0x000000020f027223 */ /* 0x000fc80000000110 */
[----:B------:R-:W0:Y:S01]  /*4380*/  FCHK P0, R2, R30 ;  /* 0x0000001e02007302 */ /* 0x000e220000000000 */
[----:B------:R-:W-:-:S04]  /*4390*/  FFMA R24, R2, R29, RZ ;  /* 0x0000001d02187223 */ /* 0x000fc800000000ff */
[----:B------:R-:W-:-:S04]  /*43a0*/  FFMA R35, -R30, R24, R2 ;  /* 0x000000181e237223 */ /* 0x000fc80000000102 */
[----:B------:R-:W-:Y:S01]  /*43b0*/  FFMA R35, R29, R35, R24 ;  /* 0x000000231d237223 */ /* 0x000fe20000000018 */
[----:B0-----:R-:W-:Y:S06]  /*43c0*/  @!P0 BRA `(.L_x_102) ;  /* 0x00000000000c8947 */ /* 0x001fec0003800000 */
[----:B------:R-:W-:-:S07]  /*43d0*/  MOV R24, 0x43f0 ;  /* 0x000043f000187802 */ /* 0x000fce0000000f00 */
[----:B------:R-:W-:Y:S05]  /*43e0*/  CALL.REL.NOINC `($__internal_1_$__cuda_sm3x_div_rn_noftz_f32_slowpath) ;  /* 0x0000003000287944 */ /* 0x000fea0003c00000 */
[----:B------:R-:W-:-:S07]  /*43f0*/  IMAD.MOV.U32 R35, RZ, RZ, R2 ;  /* 0x000000ffff237224 */ /* 0x000fce00078e0002 */
.L_x_102:
[----:B------:R-:W-:Y:S05]  /*4400*/  BSYNC.RECONVERGENT B2 ;  /* 0x0000000000027941 */ /* 0x000fea0003800200 */
.L_x_101:
        /* <DEDUP_REMOVED lines=9> */
.L_x_105:
        /* <DEDUP_REMOVED lines=59> */
.L_x_107:
[----:B------:R-:W-:Y:S05]  /*4850*/  BSYNC.RECONVERGENT B1 ;  /* 0x0000000000017941 */ /* 0x000fea0003800200 */
.L_x_106:
        /* <DEDUP_REMOVED lines=17> */
.L_x_104:
[----:B------:R-:W-:Y:S05]  /*4970*/  BSYNC.RECONVERGENT B0 ;  /* 0x0000000000007941 */ /* 0x000fea0003800200 */
.L_x_103:
        /* <DEDUP_REMOVED lines=26> */
.L_x_110:
        /* <DEDUP_REMOVED lines=59> */
.L_x_112:
[----:B------:R-:W-:Y:S05]  /*4ed0*/  BSYNC.RECONVERGENT B1 ;  /* 0x0000000000017941 */ /* 0x000fea0003800200 */
.L_x_111:
        /* <DEDUP_REMOVED lines=17> */
.L_x_109:
[----:B------:R-:W-:Y:S05]  /*4ff0*/  BSYNC.RECONVERGENT B0 ;  /* 0x0000000000007941 */ /* 0x000fea0003800200 */
.L_x_108:
[----:B------:R-:W-:Y:S01]  /*5000*/  LOP3.LUT R2, R30, 0x1, RZ, 0xc0, !PT ;  /* 0x000000011e027812 */ /* 0x000fe200078ec0ff */
[----:B------:R-:W-:Y:S01]  /*5010*/  FMUL R3, R28, R28 ;  /* 0x0000001c1c037220 */ /* 0x000fe20000400000 */
[----:B------:R-:W0:Y:S01]  /*5020*/  MUFU.RCP R27, R14 ;  /* 0x0000000e001b7308 */ /* 0x000e220000001000 */
[----:B------:R-:W-:Y:S01]  /*5030*/  IMAD.MOV.U32 R29, RZ, RZ, 0x3e2aaaa8 ;  /* 0x3e2aaaa8ff1d7424 */ /* 0x000fe200078e00ff */
[----:B------:R-:W-:Y:S01]  /*5040*/  ISETP.NE.U32.AND P0, PT, R2, 0x1, PT ;  /* 0x000000010200780c */ /* 0x000fe20003f05070 */
[----:B------:R-:W-:Y:S01]  /*5050*/  FFMA R24, R3, R24, -0.0013887860113754868507 ;  /* 0xbab607ed03187423 */ /* 0x000fe20000000018 */
[----:B------:R-:W-:Y:S01]  /*5060*/  IMAD.MOV.U32 R2, RZ, RZ, 0x3c0885e4 ;  /* 0x3c0885e4ff027424 */ /* 0x000fe200078e00ff */
[----:B------:R-:W-:Y:S03]  /*5070*/  BSSY.RECONVERGENT B2, `(.L_x_113) ;  /* 0x0000018000027945 */ /* 0x000fe60003800200 */
[----:B------:R-:W-:-:S02]  /*5080*/  FSEL R24, R24, -0.00019574658654164522886, P0 ;  /* 0xb94d415318187808 */ /* 0x000fc40000000000 */
[----:B------:R-:W-:-:S05]  /*5090*/  FSEL R2, R2, 0.041666727513074874878, !P0 ;  /* 0x3d2aaabb02027808 */ /* 0x000fca0004000000 */
[----:B------:R-:W-:Y:S01]  /*50a0*/  FFMA R26, R3, R24, R2 ;  /* 0x00000018031a7223 */ /* 0x000fe20000000002 */
[----:B------:R-:W-:Y:S01]  /*50b0*/  IADD3 R24, PT, PT, R30, 0x1, RZ ;  /* 0x000000011e187810 */ /* 0x000fe20007ffe0ff */
[----:B0-----:R-:W-:Y:S01]  /*50c0*/  FFMA R32, -R14, R27, 1 ;  /* 0x3f8000000e207423 */ /* 0x001fe2000000011b */
[----:B------:R-:W-:Y:S02]  /*50d0*/  FSEL R30, -R29, -0.4999999701976776123, !P0 ;  /* 0xbeffffff1d1e7808 */ /* 0x000fe40004000100 */
[----:B------:R-:W-:Y:S01]  /*50e0*/  FSEL R2, R28, 1, !P0 ;  /* 0x3f8000001c027808 */ /* 0x000fe20004000000 */
[----:B------:R-:W0:Y:S01]  /*50f0*/  FCHK P0, R25, R14 ;  /* 0x0000000e19007302 */ /* 0x000e220000000000 */
[----:B------:R-:W-:Y:S01]  /*5100*/  LOP3.LUT P1, RZ, R24, 0x2, RZ, 0xc0, !PT ;  /* 0x0000000218ff7812 */ /* 0x000fe2000782c0ff */
[----:B------:R-:W-:Y:S01]  /*5110*/  FFMA R26, R3, R26, R30 ;  /* 0x0000001a031a7223 */ /* 0x000fe2000000001e */
[----:B------:R-:W-:Y:S01]  /*5120*/  FFMA R24, R27, R32, R27 ;  /* 0x000000201b187223 */ /* 0x000fe2000000001b */
[----:B------:R-:W-:-:S03]  /*5130*/  FFMA R3, R3, R2, RZ ;  /* 0x0000000203037223 */ /* 0x000fc600000000ff */
[----:B------:R-:W-:Y:S01]  /*5140*/  FFMA R27, R24, R25, RZ ;  /* 0x00000019181b7223 */ /* 0x000fe200000000ff */
[----:B------:R-:W-:-:S03]  /*5150*/  FFMA R3, R3, R26, R2 ;  /* 0x0000001a03037223 */ /* 0x000fc60000000002 */
[----:B------:R-:W-:-:S03]  /*5160*/  FFMA R2, -R14, R27, R25 ;  /* 0x0000001b0e027223 */ /* 0x000fc60000000119 */
[----:B------:R-:W-:Y:S01]  /*5170*/  @P1 FADD R3, RZ, -R3 ;  /* 0x80000003ff031221 */ /* 0x000fe20000000000 */
[----:B------:R-:W-:-:S03]  /*5180*/  FFMA R2, R24, R2, R27 ;  /* 0x0000000218027223 */ /* 0x000fc6000000001b */
[----:B------:R-:W-:Y:S01]  /*5190*/  FFMA R3, -R15, R3, R16 ;  /* 0x000000030f037223 */ /* 0x000fe20000000110 */
[----:B0-----:R-:W-:Y:S06]  /*51a0*/  @!P0 BRA `(.L_x_114) ;  /* 0x0000000000108947 */ /* 0x001fec0003800000 */
[----:B------:R-:W-:Y:S01]  /*51b0*/  IMAD.MOV.U32 R2, RZ, RZ, R25 ;  /* 0x000000ffff027224 */ /* 0x000fe200078e0019 */
[----:B------:R-:W-:Y:S01]  /*51c0*/  MOV R24, 0x51f0 ;  /* 0x000051f000187802 */ /* 0x000fe20000000f00 */
[----:B------:R-:W-:-:S07]  /*51d0*/  IMAD.MOV.U32 R30, RZ, RZ, R14 ;  /* 0x000000ffff1e7224 */ /* 0x000fce00078e000e */
[----:B------:R-:W-:Y:S05]  /*51e0*/  CALL.REL.NOINC `($__internal_1_$__cuda_sm3x_div_rn_noftz_f32_slowpath) ;  /* 0x0000002000a87944 */ /* 0x000fea0003c00000 */
.L_x_114:
[----:B------:R-:W-:Y:S05]  /*51f0*/  BSYNC.RECONVERGENT B2 ;  /* 0x0000000000027941 */ /* 0x000fea0003800200 */
.L_x_113:
        /* <DEDUP_REMOVED lines=15> */
.L_x_116:
[----:B------:R-:W-:Y:S05]  /*52f0*/  BSYNC.RECONVERGENT B2 ;  /* 0x0000000000027941 */ /* 0x000fea0003800200 */
.L_x_115:
[-C--:B------:R-:W-:Y:S01]  /*5300*/  FSETP.GEU.AND P0, PT, R2, R12.reuse, PT ;  /* 0x0000000c0200720b */ /* 0x080fe20003f0e000 */
[----:B------:R-:W-:Y:S03]  /*5310*/  BSSY.RECONVERGENT B2, `(.L_x_117) ;  /* 0x0000019000027945 */ /* 0x000fe60003800200 */
[----:B------:R-:W-:-:S13]  /*5320*/  FSETP.LEU.OR P0, PT, R35, R12, P0 ;  /* 0x0000000c2300720b */ /* 0x000fda000070b400 */
[----:B------:R-:W-:Y:S05]  /*5330*/  @P0 BRA `(.L_x_118) ;  /* 0x0000000000580947 */ /* 0x000fea0003800000 */
[----:B------:R-:W0:Y:S02]  /*5340*/  LDC.64 R2, c[0x0][0x3a8] ;  /* 0x0000ea00ff027b82 */ /* 0x000e240000000a00 */
[----:B0-----:R-:W-:-:S13]  /*5350*/  FSETP.GT.AND P0, PT, R3, R2, PT ;  /* 0x000000020300720b */ /* 0x001fda0003f04000 */
[----:B------:R-:W-:-:S05]  /*5360*/  @!P0 IMAD.MOV.U32 R27, RZ, RZ, 0x3f800000 ;  /* 0x3f800000ff1b8424 */ /* 0x000fca00078e00ff */
[----:B------:R0:W-:Y:S01]  /*5370*/  @!P0 STG.E desc[UR6][R4.64], R27 ;  /* 0x0000001b04008986 */ /* 0x0001e2000c101906 */
[----:B------:R-:W-:Y:S05]  /*5380*/  @!P0 BRA `(.L_x_118) ;  /* 0x0000000000448947 */ /* 0x000fea0003800000 */
[----:B------:R-:W1:Y:S01]  /*5390*/  MUFU.RCP R29, R0 ;  /* 0x00000000001d7308 */ /* 0x000e620000001000 */
[----:B------:R-:W-:Y:S01]  /*53a0*/  FADD R2, R13, R2 ;  /* 0x000000020d027221 */ /* 0x000fe20000000000 */
[----:B------:R-:W-:Y:S03]  /*53b0*/  BSSY.RECONVERGENT B3, `(.L_x_119) ;  /* 0x000000d000037945 */ /* 0x000fe60003800200 */
[----:B0-----:R-:W-:-:S04]  /*53c0*/  FADD R27, R3, -R2 ;  /* 0x80000002031b7221 */ /* 0x001fc80000000000 */
[----:B------:R-:W0:Y:S01]  /*53d0*/  FCHK P0, R27, R0 ;  /* 0x000000001b007302 */ /* 0x000e220000000000 */
[----:B-1----:R-:W-:-:S04]  /*53e0*/  FFMA R24, -R0, R29, 1 ;  /* 0x3f80000000187423 */ /* 0x002fc8000000011d */
[----:B------:R-:W-:-:S04]  /*53f0*/  FFMA R2, R29, R24, R29 ;  /* 0x000000181d027223 */ /* 0x000fc8000000001d */
[----:B------:R-:W-:-:S04]  /*5400*/  FFMA R3, R2, R27, RZ ;  /* 0x0000001b02037223 */ /* 0x000fc800000000ff */
[----:B------:R-:W-:-:S04]  /*5410*/  FFMA R24, -R0, R3, R27 ;  /* 0x0000000300187223 */ /* 0x000fc8000000011b */
[----:B------:R-:W-:Y:S01]  /*5420*/  FFMA R2, R2, R24, R3 ;  /* 0x0000001802027223 */ /* 0x000fe20000000003 */
[----:B0-----:R-:W-:Y:S06]  /*5430*/  @!P0 BRA `(.L_x_120) ;  /* 0x0000000000108947 */ /* 0x001fec0003800000 */
[----:B------:R-:W-:Y:S01]  /*5440*/  IMAD.MOV.U32 R2, RZ, RZ, R27 ;  /* 0x000000ffff027224 */ /* 0x000fe200078e001b */
[----:B------:R-:W-:Y:S02]  /*5450*/  MOV R30, R0 ;  /* 0x00000000001e7202 */ /* 0x000fe40000000f00 */
[----:B------:R-:W-:-:S07]  /*5460*/  MOV R24, 0x5480 ;  /* 0x0000548000187802 */ /* 0x000fce0000000f00 */
[----:B------:R-:W-:Y:S05]  /*5470*/  CALL.REL.NOINC `($__internal_1_$__cuda_sm3x_div_rn_noftz_f32_slowpath) ;  /* 0x0000002000047944 */ /* 0x000fea0003c00000 */
.L_x_120:
[----:B------:R-:W-:Y:S05]  /*5480*/  BSYNC.RECONVERGENT B3 ;  /* 0x0000000000037941 */ /* 0x000fea0003800200 */
.L_x_119:
[----:B------:R1:W-:Y:S02]  /*5490*/  STG.E desc[UR6][R4.64], R2 ;  /* 0x0000000204007986 */ /* 0x0003e4000c101906 */
.L_x_118:
[----:B------:R-:W-:Y:S05]  /*54a0*/  BSYNC.RECONVERGENT B2 ;  /* 0x0000000000027941 */ /* 0x000fea0003800200 */
.L_x_117:
[----:B-1----:R-:W1:Y:S01]  /*54b0*/  LDC R2, c[0x0][0x3a8] ;  /* 0x0000ea00ff027b82 */ /* 0x002e620000000800 */
[----:B------:R-:W-:Y:S01]  /*54c0*/  ISETP.NE.AND P0, PT, R8, RZ, PT ;  /* 0x000000ff0800720c */ /* 0x000fe20003f05270 */
[----:B------:R-:W-:Y:S01]  /*54d0*/  BSSY.RECONVERGENT B0, `(.L_x_121) ;  /* 0x000005c000007945 */ /* 0x000fe20003800200 */
[----:B0-----:R-:W-:Y:S02]  /*54e0*/  IMAD.MOV.U32 R27, RZ, RZ, R7 ;  /* 0x000000ffff1b7224 */ /* 0x001fe400078e0007 */
[----:B------:R-:W-:Y:S02]  /*54f0*/  IMAD.MOV.U32 R30, RZ, RZ, R10 ;  /* 0x000000ffff1e7224 */ /* 0x000fe400078e000a */
[----:B-1----:R-:W-:-:S07]  /*5500*/  FFMA R13, R13, 3, R2 ;  /* 0x404000000d0d7823 */ /* 0x002fce0000000002 */
[----:B------:R-:W-:Y:S05]  /*5510*/  @P0 BRA `(.L_x_122) ;  /* 0x00000004005c0947 */ /* 0x000fea0003800000 */
[----:B------:R-:W-:Y:S01]  /*5520*/  IMAD.MOV.U32 R27, RZ, RZ, RZ ;  /* 0x000000ffff1b7224 */ /* 0x000fe200078e00ff */
[----:B------:R-:W0:Y:S01]  /*5530*/  LDCU.64 UR8, c[0x4][URZ] ;  /* 0x01000000ff0877ac */ /* 0x000e220008000a00 */
[----:B------:R-:W-:Y:S01]  /*5540*/  IMAD.MOV.U32 R30, RZ, RZ, RZ ;  /* 0x000000ffff1e7224 */ /* 0x000fe200078e00ff */
[----:B------:R-:W-:Y:S01]  /*5550*/  UMOV UR5, URZ ;  /* 0x000000ff00057c82 */ /* 0x000fe20008000000 */
[----:B------:R-:W-:-:S05]  /*5560*/  UMOV UR4, URZ ;  /* 0x000000ff00047c82 */ /* 0x000fca0008000000 */
.L_x_123:
        /* <DEDUP_REMOVED lines=64> */
.L_x_125:
[----:B------:R-:W-:Y:S05]  /*5970*/  BSYNC.RECONVERGENT B1 ;  /* 0x0000000000017941 */ /* 0x000fea0003800200 */
.L_x_124:
        /* <DEDUP_REMOVED lines=17> */
.L_x_122:
[----:B------:R-:W-:Y:S05]  /*5a90*/  BSYNC.RECONVERGENT B0 ;  /* 0x0000000000007941 */ /* 0x000fea0003800200 */
.L_x_121:
        /* <DEDUP_REMOVED lines=10> */
[----:B------:R-:W-:Y:S01]  /*5b40*/  FSEL R28, R2, -0.00019574658654164522886, !P0 ;  /* 0xb94d4153021c7808 */ /* 0x000fe20004000000 */
[----:B------:R-:W-:Y:S01]  /*5b50*/  IMAD.MOV.U32 R31, RZ, RZ, R10 ;  /* 0x000000ffff1f7224 */ /* 0x000fe200078e000a */
[----:B------:R-:W-:-:S02]  /*5b60*/  FSEL R32, R32, 0.0083327032625675201416, !P0 ;  /* 0x3c0885e420207808 */ /* 0x000fc40004000000 */
[----:B------:R-:W-:Y:S02]  /*5b70*/  FSEL R2, R30, 1, P0 ;  /* 0x3f8000001e027808 */ /* 0x000fe40000000000 */
[----:B------:R-:W-:Y:S01]  /*5b80*/  FSEL R29, -R29, -0.16666662693023681641, !P0 ;  /* 0xbe2aaaa81d1d7808 */ /* 0x000fe20004000100 */
[C---:B------:R-:W-:Y:S01]  /*5b90*/  FFMA R28, R3.reuse, R28, R32 ;  /* 0x0000001c031c7223 */ /* 0x040fe20000000020 */
[----:B------:R-:W-:Y:S01]  /*5ba0*/  MOV R32, R7 ;  /* 0x0000000700207202 */ /* 0x000fe20000000f00 */
        /* <DEDUP_REMOVED lines=9> */
.L_x_128:
        /* <DEDUP_REMOVED lines=24> */
[----:B------:R-:W-:Y:S01]  /*5dc0*/  SHF.R.U32.HI R2, RZ, 0x17, R23 ;  /* 0x00000017ff027819 */ /* 0x000fe20000011617 */
[----:B------:R-:W-:Y:S01]  /*5dd0*/  BSSY.RECONVERGENT B1, `(.L_x_129) ;  /* 0x0000027000017945 */ /* 0x000fe20003800200 */
[----:B------:R-:W-:Y:S02]  /*5de0*/  ISETP.NE.AND P6, PT, R11, RZ, PT ;  /* 0x000000ff0b00720c */ /* 0x000fe40003fc5270 */
[----:B------:R-:W-:-:S05]  /*5df0*/  LOP3.LUT R2, R2, 0xe0, RZ, 0xc0, !PT ;  /* 0x000000e002027812 */ /* 0x000fca00078ec0ff */
[----:B------:R-:W-:-:S05]  /*5e00*/  VIADD R2, R2, 0xffffff80 ;  /* 0xffffff8002027836 */ /* 0x000fca0000000000 */
[----:B------:R-:W-:-:S04]  /*5e10*/  SHF.R.U32.HI R2, RZ, 0x5, R2 ;  /* 0x00000005ff027819 */ /* 0x000fc80000011602 */
[----:B------:R-:W-:-:S04]  /*5e20*/  LEA R28, -R2, RZ, 0x2 ;  /* 0x000000ff021c7211 */ /* 0x000fc800078e11ff */
        /* <DEDUP_REMOVED lines=17> */
[----:B------:R-:W-:Y:S02]  /*5f40*/  @P3 IMAD.MOV.U32 R2, RZ, RZ, R18 ;  /* 0x000000ffff023224 */ /* 0x000fe400078e0012 */
[----:B------:R-:W-:Y:S01]  /*5f50*/  @P3 IMAD.MOV.U32 R30, RZ, RZ, R17 ;  /* 0x000000ffff1e3224 */ /* 0x000fe200078e0011 */
[----:B------:R-:W-:Y:S01]  /*5f60*/  @P4 MOV R2, R17 ;  /* 0x0000001100024202 */ /* 0x000fe20000000f00 */
        /* <DEDUP_REMOVED lines=13> */
.L_x_130:
[----:B------:R-:W-:Y:S05]  /*6040*/  BSYNC.RECONVERGENT B1 ;  /* 0x0000000000017941 */ /* 0x000fea0003800200 */
.L_x_129:
        /* <DEDUP_REMOVED lines=17> */
.L_x_127:
[----:B------:R-:W-:Y:S05]  /*6160*/  BSYNC.RECONVERGENT B0 ;  /* 0x0000000000007941 */ /* 0x000fea0003800200 */
.L_x_126:
[----:B------:R-:W-:Y:S01]  /*6170*/  FMUL R3, R31, R31 ;  /* 0x0000001f1f037220 */ /* 0x000fe20000400000 */
[----:B------:R-:W-:Y:S01]  /*6180*/  LOP3.LUT R2, R32, 0x1, RZ, 0xc0, !PT ;  /* 0x0000000120027812 */ /* 0x000fe200078ec0ff */
[----:B------:R-:W-:Y:S01]  /*6190*/  FFMA R30, R27, R27, R26 ;  /* 0x0000001b1b1e7223 */ /* 0x000fe2000000001a */
[----:B------:R-:W-:Y:S02]  /*61a0*/  IMAD.MOV.U32 R27, RZ, RZ, 0x3e2aaaa8 ;  /* 0x3e2aaaa8ff1b7424 */ /* 0x000fe400078e00ff */
[----:B------:R-:W-:Y:S01]  /*61b0*/  FFMA R24, R3, R24, -0.0013887860113754868507 ;  /* 0xbab607ed03187423 */ /* 0x000fe20000000018 */
[----:B------:R-:W-:Y:S01]  /*61c0*/  ISETP.NE.U32.AND P0, PT, R2, 0x1, PT ;  /* 0x000000010200780c */ /* 0x000fe20003f05070 */
[----:B------:R-:W-:Y:S01]  /*61d0*/  VIADD R26, R32, 0x1 ;  /* 0x00000001201a7836 */ /* 0x000fe20000000000 */
[----:B------:R-:W-:Y:S01]  /*61e0*/  MOV R2, 0x3c0885e4 ;  /* 0x3c0885e400027802 */ /* 0x000fe20000000f00 */
[----:B------:R-:W-:Y:S01]  /*61f0*/  BSSY.RECONVERGENT B2, `(.L_x_131) ;  /* 0x0000019000027945 */ /* 0x000fe20003800200 */
[----:B------:R-:W-:-:S02]  /*6200*/  FSEL R24, R24, -0.00019574658654164522886, P0 ;  /* 0xb94d415318187808 */ /* 0x000fc40000000000 */
[----:B------:R-:W-:Y:S02]  /*6210*/  FSEL R2, R2, 0.041666727513074874878, !P0 ;  /* 0x3d2aaabb02027808 */ /* 0x000fe40004000000 */
[----:B------:R-:W-:Y:S02]  /*6220*/  FSEL R27, -R27, -0.4999999701976776123, !P0 ;  /* 0xbeffffff1b1b7808 */ /* 0x000fe40004000100 */
[----:B------:R-:W-:Y:S01]  /*6230*/  LOP3.LUT P1, RZ, R26, 0x2, RZ, 0xc0, !PT ;  /* 0x000000021aff7812 */ /* 0x000fe2000782c0ff */
[----:B------:R-:W-:Y:S01]  /*6240*/  FFMA R24, R3, R24, R2 ;  /* 0x0000001803187223 */ /* 0x000fe20000000002 */
[----:B------:R-:W-:Y:S02]  /*6250*/  FSEL R2, R31, 1, !P0 ;  /* 0x3f8000001f027808 */ /* 0x000fe40004000000 */
[----:B------:R-:W-:Y:S01]  /*6260*/  FMNMX R30, R30, 9.9999999600419720025e-13, !PT ;  /* 0x2b8cbccc1e1e7809 */ /* 0x000fe20007800000 */
[----:B------:R-:W-:Y:S01]  /*6270*/  FFMA R24, R3, R24, R27 ;  /* 0x0000001803187223 */ /* 0x000fe2000000001b */
[----:B------:R-:W-:Y:S01]  /*6280*/  IADD3 R26, PT, PT, -R11, 0x20, RZ ;  /* 0x000000200b1a7810 */ /* 0x000fe20007ffe1ff */
[----:B------:R-:W-:Y:S01]  /*6290*/  FFMA R3, R3, R2, RZ ;  /* 0x0000000203037223 */ /* 0x000fe200000000ff */
[----:B------:R-:W0:Y:S03]  /*62a0*/  MUFU.RCP R29, R30 ;  /* 0x0000001e001d7308 */ /* 0x000e260000001000 */
[----:B------:R-:W-:-:S04]  /*62b0*/  FFMA R2, R3, R24, R2 ;  /* 0x0000001803027223 */ /* 0x000fc80000000002 */
[----:B------:R-:W-:-:S04]  /*62c0*/  @P1 FADD R2, RZ, -R2 ;  /* 0x80000002ff021221 */ /* 0x000fc80000000000 */
[----:B------:R-:W-:-:S04]  /*62d0*/  FFMA R2, -R15, R2, R16 ;  /* 0x000000020f027223 */ /* 0x000fc80000000110 */
[----:B------:R-:W1:Y:S01]  /*62e0*/  FCHK P0, R2, R30 ;  /* 0x0000001e02007302 */ /* 0x000e620000000000 */
[----:B0-----:R-:W-:-:S04]  /*62f0*/  FFMA R24, -R30, R29, 1 ;  /* 0x3f8000001e187423 */ /* 0x001fc8000000011d */
[----:B------:R-:W-:-:S04]  /*6300*/  FFMA R3, R29, R24, R29 ;  /* 0x000000181d037223 */ /* 0x000fc8000000001d */
[----:B------:R-:W-:-:S04]  /*6310*/  FFMA R24, R2, R3, RZ ;  /* 0x0000000302187223 */ /* 0x000fc800000000ff */
[----:B------:R-:W-:-:S04]  /*6320*/  FFMA R27, -R30, R24, R2 ;  /* 0x000000181e1b7223 */ /* 0x000fc80000000102 */
[----:B------:R-:W-:Y:S01]  /*6330*/  FFMA R3, R3, R27, R24 ;  /* 0x0000001b03037223 */ /* 0x000fe20000000018 */
[----:B-1----:R-:W-:Y:S06]  /*6340*/  @!P0 BRA `(.L_x_132) ;  /* 0x00000000000c8947 */ /* 0x002fec0003800000 */
[----:B------:R-:W-:-:S07]  /*6350*/  MOV R24, 0x6370 ;  /* 0x0000637000187802 */ /* 0x000fce0000000f00 */
[----:B------:R-:W-:Y:S05]  /*6360*/  CALL.REL.NOINC `($__internal_1_$__cuda_sm3x_div_rn_noftz_f32_slowpath) ;  /* 0x0000001000487944 */ /* 0x000fea0003c00000 */
[----:B------:R-:W-:-:S07]  /*6370*/  IMAD.MOV.U32 R3, RZ, RZ, R2 ;  /* 0x000000ffff037224 */ /* 0x000fce00078e0002 */
.L_x_132:
[----:B------:R-:W-:Y:S05]  /*6380*/  BSYNC.RECONVERGENT B2 ;  /* 0x0000000000027941 */ /* 0x000fea0003800200 */
.L_x_131:
[----:B------:R-:W-:Y:S01]  /*6390*/  ISETP.NE.AND P0, PT, R8, RZ, PT ;  /* 0x000000ff0800720c */ /* 0x000fe20003f05270 */
[----:B------:R-:W-:Y:S01]  /*63a0*/  BSSY.RECONVERGENT B0, `(.L_x_133) ;  /* 0x000005b000007945 */ /* 0x000fe20003800200 */
[----:B------:R-:W-:Y:S02]  /*63b0*/  IMAD.MOV.U32 R2, RZ, RZ, R7 ;  /* 0x000000ffff027224 */ /* 0x000fe400078e0007 */
[----:B------:R-:W-:-:S09]  /*63c0*/  IMAD.MOV.U32 R27, RZ, RZ, R10 ;  /* 0x000000ffff1b7224 */ /* 0x000fd200078e000a */
[----:B------:R-:W-:Y:S05]  /*63d0*/  @P0 BRA `(.L_x_134) ;  /* 0x00000004005c0947 */ /* 0x000fea0003800000 */
[----:B------:R-:W-:Y:S02]  /*63e0*/  HFMA2 R33, -RZ, RZ, 0, 0 ;  /* 0x00000000ff217431 */ /* 0x000fe400000001ff */
[----:B------:R-:W-:Y:S01]  /*63f0*/  IMAD.MOV.U32 R24, RZ, RZ, RZ ;  /* 0x000000ffff187224 */ /* 0x000fe200078e00ff */
[----:B------:R-:W0:Y:S01]  /*6400*/  LDCU.64 UR8, c[0x4][URZ] ;  /* 0x01000000ff0877ac */ /* 0x000e220008000a00 */
[----:B------:R-:W-:Y:S01]  /*6410*/  UMOV UR5, URZ ;  /* 0x000000ff00057c82 */ /* 0x000fe20008000000 */
[----:B------:R-:W-:-:S05]  /*6420*/  UMOV UR4, URZ ;  /* 0x000000ff00047c82 */ /* 0x000fca0008000000 */
.L_x_135:
        /* <DEDUP_REMOVED lines=29> */
[C---:B------:R-:W-:Y:S02]  /*6600*/  ISETP.EQ.AND P2, PT, R6.reuse, -0x8, PT ;  /* 0xfffffff80600780c */ /* 0x040fe40003f42270 */
[----:B------:R-:W-:-:S02]  /*6610*/  ISETP.EQ.AND P5, PT, R6, 0x4, PT ;  /* 0x000000040600780c */ /* 0x000fc40003fa2270 */
[----:B------:R-:W-:Y:S01]  /*6620*/  ISETP.NE.AND P6, PT, R11, RZ, PT ;  /* 0x000000ff0b00720c */ /* 0x000fe20003fc5270 */
[----:B------:R-:W-:Y:S01]  /*6630*/  @P3 IMAD.MOV.U32 R2, RZ, RZ, R22 ;  /* 0x000000ffff023224 */ /* 0x000fe200078e0016 */
[C---:B------:R-:W-:Y:S01]  /*6640*/  ISETP.EQ.AND P3, PT, R6.reuse, -0x4, PT ;  /* 0xfffffffc0600780c */ /* 0x040fe20003f62270 */
[--C-:B------:R-:W-:Y:S01]  /*6650*/  @P4 IMAD.MOV.U32 R2, RZ, RZ, R21.reuse ;  /* 0x000000ffff024224 */ /* 0x100fe200078e0015 */
[----:B------:R-:W-:Y:S01]  /*6660*/  @P4 MOV R24, R22 ;  /* 0x0000001600184202 */ /* 0x000fe20000000f00 */
[----:B------:R-:W-:Y:S01]  /*6670*/  @P0 IMAD.MOV.U32 R24, RZ, RZ, R21 ;  /* 0x000000ffff180224 */ /* 0x000fe200078e0015 */
[----:B------:R-:W-:Y:S01]  /*6680*/  ISETP.EQ.AND P4, PT, R6, RZ, PT ;  /* 0x000000ff0600720c */ /* 0x000fe20003f82270 */
[--C-:B------:R-:W-:Y:S02]  /*6690*/  @P1 IMAD.MOV.U32 R24, RZ, RZ, R20.reuse ;  /* 0x000000ffff181224 */ /* 0x100fe400078e0014 */
[----:B------:R-:W-:Y:S01]  /*66a0*/  @P2 MOV R24, R19 ;  /* 0x0000001300182202 */ /* 0x000fe20000000f00 */
[----:B------:R-:W-:-:S02]  /*66b0*/  @P0 IMAD.MOV.U32 R2, RZ, RZ, R20 ;  /* 0x000000ffff020224 */ /* 0x000fc400078e0014 */
[----:B------:R-:W-:Y:S02]  /*66c0*/  @P1 IMAD.MOV.U32 R2, RZ, RZ, R19 ;  /* 0x000000ffff021224 */ /* 0x000fe400078e0013 */
[--C-:B------:R-:W-:Y:S02]  /*66d0*/  @P2 IMAD.MOV.U32 R2, RZ, RZ, R18.reuse ;  /* 0x000000ffff022224 */ /* 0x100fe400078e0012 */
[----:B------:R-:W-:Y:S02]  /*66e0*/  @P3 IMAD.MOV.U32 R24, RZ, RZ, R18 ;  /* 0x000000ffff183224 */ /* 0x000fe400078e0012 */
[--C-:B------:R-:W-:Y:S02]  /*66f0*/  @P3 IMAD.MOV.U32 R2, RZ, RZ, R17.reuse ;  /* 0x000000ffff023224 */ /* 0x100fe400078e0011 */
[----:B------:R-:W-:Y:S01]  /*6700*/  @P4 IMAD.MOV.U32 R24, RZ, RZ, R17 ;  /* 0x000000ffff184224 */ /* 0x000fe200078e0011 */
[----:B------:R-:W-:Y:S01]  /*6710*/  @P5 MOV R24, R33 ;  /* 0x0000002100185202 */ /* 0x000fe20000000f00 */
[----:B------:R-:W-:-:S04]  /*6720*/  @P4 IMAD.MOV.U32 R2, RZ, RZ, R33 ;  /* 0x000000ffff024224 */ /* 0x000fc800078e0021 */
[----:B------:R-:W-:Y:S01]  /*6730*/  IMAD.MOV.U32 R27, RZ, RZ, R24 ;  /* 0x000000ffff1b7224 */ /* 0x000fe200078e0018 */
[----:B------:R-:W-:Y:S06]  /*6740*/  @!P6 BRA `(.L_x_137) ;  /* 0x000000000038e947 */ /* 0x000fec0003800000 */
[----:B------:R-:W-:Y:S01]  /*6750*/  @P0 IMAD.MOV.U32 R29, RZ, RZ, R22 ;  /* 0x000000ffff1d0224 */ /* 0x000fe200078e0016 */
[----:B------:R-:W-:Y:S01]  /*6760*/  ISETP.EQ.AND P0, PT, R6, 0x8, PT ;  /* 0x000000080600780c */ /* 0x000fe20003f02270 */
[----:B------:R-:W-:Y:S01]  /*6770*/  @P1 IMAD.MOV.U32 R29, RZ, RZ, R21 ;  /* 0x000000ffff1d1224 */ /* 0x000fe200078e0015 */
[-C--:B------:R-:W-:Y:S01]  /*6780*/  SHF.L.U32 R24, R27, R11.reuse, RZ ;  /* 0x0000000b1b187219 */ /* 0x080fe200000006ff */
[----:B------:R-:W-:Y:S01]  /*6790*/  @P2 IMAD.MOV.U32 R29, RZ, RZ, R20 ;  /* 0x000000ffff1d2224 */ /* 0x000fe200078e0014 */
[----:B------:R-:W-:Y:S01]  /*67a0*/  SHF.L.U32 R2, R2, R11, RZ ;  /* 0x0000000b02027219 */ /* 0x000fe200000006ff */
[----:B------:R-:W-:Y:S01]  /*67b0*/  @P3 IMAD.MOV.U32 R29, RZ, RZ, R19 ;  /* 0x000000ffff1d3224 */ /* 0x000fe200078e0013 */
[----:B------:R-:W-:Y:S01]  /*67c0*/  @P4 MOV R29, R18 ;  /* 0x00000012001d4202 */ /* 0x000fe20000000f00 */
[----:B------:R-:W-:Y:S01]  /*67d0*/  @P5 IMAD.MOV.U32 R29, RZ, RZ, R17 ;  /* 0x000000ffff1d5224 */ /* 0x000fe200078e0011 */
[----:B------:R-:W-:-:S05]  /*67e0*/  SHF.R.U32.HI R27, RZ, R26, R27 ;  /* 0x0000001aff1b7219 */ /* 0x000fca000001161b */
[----:B------:R-:W-:Y:S02]  /*67f0*/  @P0 IMAD.MOV.U32 R29, RZ, RZ, R33 ;  /* 0x000000ffff1d0224 */ /* 0x000fe400078e0021 */
[----:B------:R-:W-:-:S03]  /*6800*/  IMAD.IADD R2, R2, 0x1, R27 ;  /* 0x0000000102027824 */ /* 0x000fc600078e021b */
[----:B------:R-:W-:-:S05]  /*6810*/  SHF.R.U32.HI R29, RZ, R26, R29 ;  /* 0x0000001aff1d7219 */ /* 0x000fca000001161d */
[----:B------:R-:W-:-:S07]  /*6820*/  IMAD.IADD R27, R24, 0x1, R29 ;  /* 0x00000001181b7824 */ /* 0x000fce00078e021d */
.L_x_137:
[----:B------:R-:W-:Y:S05]  /*6830*/  BSYNC.RECONVERGENT B1 ;  /* 0x0000000000017941 */ /* 0x000fea0003800200 */
.L_x_136:
        /* <DEDUP_REMOVED lines=17> */
.L_x_134:
[----:B------:R-:W-:Y:S05]  /*6950*/  BSYNC.RECONVERGENT B0 ;  /* 0x0000000000007941 */ /* 0x000fea0003800200 */
.L_x_133:
[----:B------:R-:W-:Y:S01]  /*6960*/  LOP3.LUT R28, R2, 0x1, RZ, 0xc0, !PT ;  /* 0x00000001021c7812 */ /* 0x000fe200078ec0ff */
[----:B------:R-:W-:Y:S02]  /*6970*/  IMAD.MOV.U32 R24, RZ, RZ, 0x37cbac00 ;  /* 0x37cbac00ff187424 */ /* 0x000fe400078e00ff */
[----:B------:R-:W-:Y:S01]  /*6980*/  FMUL R29, R27, R27 ;  /* 0x0000001b1b1d7220 */ /* 0x000fe20000400000 */
[----:B------:R-:W-:Y:S01]  /*6990*/  ISETP.NE.AND P2, PT, R8, RZ, PT ;  /* 0x000000ff0800720c */ /* 0x000fe20003f45270 */
[----:B------:R-:W-:Y:S01]  /*69a0*/  IMAD.MOV.U32 R31, RZ, RZ, 0x3effffff ;  /* 0x3effffffff1f7424 */ /* 0x000fe200078e00ff */
[----:B------:R-:W-:Y:S01]  /*69b0*/  ISETP.NE.U32.AND P0, PT, R28, 0x1, PT ;  /* 0x000000011c00780c */ /* 0x000fe20003f05070 */
[----:B------:R-:W-:Y:S01]  /*69c0*/  FFMA R8, R29, R24, -0.0013887860113754868507 ;  /* 0xbab607ed1d087423 */ /* 0x000fe20000000018 */
[----:B------:R-:W-:Y:S01]  /*69d0*/  IMAD.MOV.U32 R28, RZ, RZ, 0x3d2aaabb ;  /* 0x3d2aaabbff1c7424 */ /* 0x000fe200078e00ff */
[----:B------:R-:W-:Y:S01]  /*69e0*/  LOP3.LUT P1, RZ, R2, 0x2, RZ, 0xc0, !PT ;  /* 0x0000000202ff7812 */ /* 0x000fe2000782c0ff */
[----:B------:R-:W-:Y:S01]  /*69f0*/  BSSY.RECONVERGENT B0, `(.L_x_138) ;  /* 0x0000060000007945 */ /* 0x000fe20003800200 */
[----:B------:R-:W-:-:S02]  /*6a00*/  FSEL R2, R27, 1, P0 ;  /* 0x3f8000001b027808 */ /* 0x000fc40000000000 */
[----:B------:R-:W-:Y:S02]  /*6a10*/  FSEL R8, R8, -0.00019574658654164522886, !P0 ;  /* 0xb94d415308087808 */ /* 0x000fe40004000000 */
[----:B------:R-:W-:Y:S01]  /*6a20*/  FSEL R28, R28, 0.0083327032625675201416, !P0 ;  /* 0x3c0885e41c1c7808 */ /* 0x000fe20004000000 */
[----:B------:R-:W-:Y:S01]  /*6a30*/  FFMA R27, R29, R2, RZ ;  /* 0x000000021d1b7223 */ /* 0x000fe200000000ff */
[----:B------:R-:W-:-:S03]  /*6a40*/  FSEL R31, -R31, -0.16666662693023681641, !P0 ;  /* 0xbe2aaaa81f1f7808 */ /* 0x000fc60004000100 */
[----:B------:R-:W-:-:S04]  /*6a50*/  FFMA R8, R29, R8, R28 ;  /* 0x000000081d087223 */ /* 0x000fc8000000001c */
[----:B------:R-:W-:-:S04]  /*6a60*/  FFMA R8, R29, R8, R31 ;  /* 0x000000081d087223 */ /* 0x000fc8000000001f */
[----:B------:R-:W-:-:S04]  /*6a70*/  FFMA R8, R27, R8, R2 ;  /* 0x000000081b087223 */ /* 0x000fc80000000002 */
[----:B------:R-:W-:Y:S01]  /*6a80*/  @P1 FADD R8, RZ, -R8 ;  /* 0x80000008ff081221 */ /* 0x000fe20000000000 */
[----:B------:R-:W-:Y:S06]  /*6a90*/  @P2 BRA `(.L_x_139) ;  /* 0x0000000400542947 */ /* 0x000fec0003800000 */
[----:B------:R-:W-:Y:S01]  /*6aa0*/  IMAD.MOV.U32 R27, RZ, RZ, RZ ;  /* 0x000000ffff1b7224 */ /* 0x000fe200078e00ff */
[----:B------:R-:W0:Y:S01]  /*6ab0*/  LDCU.64 UR8, c[0x4][URZ] ;  /* 0x01000000ff0877ac */ /* 0x000e220008000a00 */
[----:B------:R-:W-:Y:S01]  /*6ac0*/  IMAD.MOV.U32 R7, RZ, RZ, RZ ;  /* 0x000000ffff077224 */ /* 0x000fe200078e00ff */
[----:B------:R-:W-:Y:S01]  /*6ad0*/  UMOV UR5, URZ ;  /* 0x000000ff00057c82 */ /* 0x000fe20008000000 */
[----:B------:R-:W-:-:S05]  /*6ae0*/  UMOV UR4, URZ ;  /* 0x000000ff00047c82 */ /* 0x000fca0008000000 */
.L_x_140:
[----:B0-----:R-:W-:Y:S01]  /*6af0*/  MOV R28, UR8 ;  /* 0x00000008001c7c02 */ /* 0x001fe20008000f00 */
        /* <DEDUP_REMOVED lines=30> */
[C---:B------:R-:W-:Y:S01]  /*6ce0*/  ISETP.EQ.AND P5, PT, R6.reuse, RZ, PT ;  /* 0x000000ff0600720c */ /* 0x040fe20003fa2270 */
[--C-:B------:R-:W-:Y:S01]  /*6cf0*/  @P3 IMAD.MOV.U32 R2, RZ, RZ, R22.reuse ;  /* 0x000000ffff023224 */ /* 0x100fe200078e0016 */
[C---:B------:R-:W-:Y:S01]  /*6d00*/  ISETP.EQ.AND P3, PT, R6.reuse, -0x4, PT ;  /* 0xfffffffc0600780c */ /* 0x040fe20003f62270 */
[----:B------:R-:W-:Y:S02]  /*6d10*/  @P4 IMAD.MOV.U32 R7, RZ, RZ, R22 ;  /* 0x000000ffff074224 */ /* 0x000fe400078e0016 */
[----:B------:R-:W-:Y:S01]  /*6d20*/  @P4 IMAD.MOV.U32 R2, RZ, RZ, R21 ;  /* 0x000000ffff024224 */ /* 0x000fe200078e0015 */
[----:B------:R-:W-:Y:S01]  /*6d30*/  ISETP.EQ.AND P4, PT, R6, 0x4, PT ;  /* 0x000000040600780c */ /* 0x000fe20003f82270 */
[--C-:B------:R-:W-:Y:S01]  /*6d40*/  @P2 IMAD.MOV.U32 R2, RZ, RZ, R20.reuse ;  /* 0x000000ffff022224 */ /* 0x100fe200078e0014 */
[----:B------:R-:W-:Y:S01]  /*6d50*/  @P2 MOV R7, R21 ;  /* 0x0000001500072202 */ /* 0x000fe20000000f00 */
[----:B------:R-:W-:Y:S02]  /*6d60*/  @P1 IMAD.MOV.U32 R7, RZ, RZ, R20 ;  /* 0x000000ffff071224 */ /* 0x000fe400078e0014 */
[--C-:B------:R-:W-:Y:S01]  /*6d70*/  @P1 IMAD.MOV.U32 R2, RZ, RZ, R19.reuse ;  /* 0x000000ffff021224 */ /* 0x100fe200078e0013 */
[----:B------:R-:W-:Y:S01]  /*6d80*/  @P0 MOV R2, R18 ;  /* 0x0000001200020202 */ /* 0x000fe20000000f00 */
[----:B------:R-:W-:-:S02]  /*6d90*/  @P0 IMAD.MOV.U32 R7, RZ, RZ, R19 ;  /* 0x000000ffff070224 */ /* 0x000fc400078e0013 */
[----:B------:R-:W-:Y:S02]  /*6da0*/  @P3 IMAD.MOV.U32 R7, RZ, RZ, R18 ;  /* 0x000000ffff073224 */ /* 0x000fe400078e0012 */
[--C-:B------:R-:W-:Y:S02]  /*6db0*/  @P3 IMAD.MOV.U32 R2, RZ, RZ, R17.reuse ;  /* 0x000000ffff023224 */ /* 0x100fe400078e0011 */
[----:B------:R-:W-:Y:S01]  /*6dc0*/  @P5 IMAD.MOV.U32 R7, RZ, RZ, R17 ;  /* 0x000000ffff075224 */ /* 0x000fe200078e0011 */
[----:B------:R-:W-:Y:S01]  /*6dd0*/  @P4 MOV R7, R27 ;  /* 0x0000001b00074202 */ /* 0x000fe20000000f00 */
[----:B------:R-:W-:Y:S01]  /*6de0*/  @P5 IMAD.MOV.U32 R2, RZ, RZ, R27 ;  /* 0x000000ffff025224 */ /* 0x000fe200078e001b */
[----:B------:R-:W-:Y:S06]  /*6df0*/  @!P6 BRA `(.L_x_142) ;  /* 0x000000000034e947 */ /* 0x000fec0003800000 */
[----:B------:R-:W-:Y:S01]  /*6e00*/  @P1 IMAD.MOV.U32 R22, RZ, RZ, R21 ;  /* 0x000000ffff161224 */ /* 0x000fe200078e0015 */
[-C--:B------:R-:W-:Y:S01]  /*6e10*/  SHF.L.U32 R2, R2, R11.reuse, RZ ;  /* 0x0000000b02027219 */ /* 0x080fe200000006ff */
[----:B------:R-:W-:Y:S01]  /*6e20*/  @P0 IMAD.MOV.U32 R22, RZ, RZ, R20 ;  /* 0x000000ffff160224 */ /* 0x000fe200078e0014 */
[----:B------:R-:W-:Y:S01]  /*6e30*/  ISETP.EQ.AND P0, PT, R6, 0x8, PT ;  /* 0x000000080600780c */ /* 0x000fe20003f02270 */
[----:B------:R-:W-:Y:S01]  /*6e40*/  @P3 IMAD.MOV.U32 R22, RZ, RZ, R19 ;  /* 0x000000ffff163224 */ /* 0x000fe200078e0013 */
[----:B------:R-:W-:Y:S01]  /*6e50*/  SHF.L.U32 R11, R7, R11, RZ ;  /* 0x0000000b070b7219 */ /* 0x000fe200000006ff */
[----:B------:R-:W-:Y:S01]  /*6e60*/  @P5 IMAD.MOV.U32 R22, RZ, RZ, R18 ;  /* 0x000000ffff165224 */ /* 0x000fe200078e0012 */
[----:B------:R-:W-:Y:S02]  /*6e70*/  @P4 MOV R22, R17 ;  /* 0x0000001100164202 */ /* 0x000fe40000000f00 */
[----:B------:R-:W-:-:S05]  /*6e80*/  SHF.R.U32.HI R7, RZ, R26, R7 ;  /* 0x0000001aff077219 */ /* 0x000fca0000011607 */
[----:B------:R-:W-:Y:S02]  /*6e90*/  IMAD.IADD R2, R2, 0x1, R7 ;  /* 0x0000000102027824 */ /* 0x000fe400078e0207 */
[----:B------:R-:W-:-:S05]  /*6ea0*/  @P0 IMAD.MOV.U32 R22, RZ, RZ, R27 ;  /* 0x000000ffff160224 */ /* 0x000fca00078e001b */
[----:B------:R-:W-:-:S05]  /*6eb0*/  SHF.R.U32.HI R22, RZ, R26, R22 ;  /* 0x0000001aff167219 */ /* 0x000fca0000011616 */
[----:B------:R-:W-:-:S07]  /*6ec0*/  IMAD.IADD R7, R11, 0x1, R22 ;  /* 0x000000010b077824 */ /* 0x000fce00078e0216 */
.L_x_142:
[----:B------:R-:W-:Y:S05]  /*6ed0*/  BSYNC.RECONVERGENT B1 ;  /* 0x0000000000017941 */ /* 0x000fea0003800200 */
.L_x_141:
        /* <DEDUP_REMOVED lines=9> */
[----:B------:R-:W0:Y:S01]  /*6f70*/  I2F.F64.S64 R6, R20 ;  /* 0x0000001400067312 */ /* 0x000e220000301c00 */
[----:B------:R-:W-:Y:S02]  /*6f80*/  SHF.R.U32.HI R2, RZ, 0x1e, R2 ;  /* 0x0000001eff027819 */ /* 0x000fe40000011602 */
[----:B------:R-:W-:Y:S01]  /*6f90*/  ISETP.GE.AND P0, PT, R23, RZ, PT ;  /* 0x000000ff1700720c */ /* 0x000fe20003f06270 */
[----:B0-----:R-:W-:Y:S01]  /*6fa0*/  DMUL R18, R6, UR4 ;  /* 0x0000000406127c28 */ /* 0x001fe20008000000 */
[----:B------:R-:W-:-:S04]  /*6fb0*/  LEA.HI R7, R9, R2, RZ, 0x1 ;  /* 0x0000000209077211 */ /* 0x000fc800078f08ff */
[----:B------:R-:W-:-:S05]  /*6fc0*/  @!P1 IADD3 R7, PT, PT, -R7, RZ, RZ ;  /* 0x000000ff07079210 */ /* 0x000fca0007ffe1ff */
[----:B------:R-:W0:Y:S02]  /*6fd0*/  F2F.F32.F64 R18, R18 ;  /* 0x0000001200127310 */ /* 0x000e240000301000 */
[----:B0-----:R-:W-:-:S07]  /*6fe0*/  FSEL R10, -R18, R18, !P0 ;  /* 0x00000012120a7208 */ /* 0x001fce0004000100 */
.L_x_139:
[----:B------:R-:W-:Y:S05]  /*6ff0*/  BSYNC.RECONVERGENT B0 ;  /* 0x0000000000007941 */ /* 0x000fea0003800200 */
.L_x_138:
[----:B------:R-:W0:Y:S01]  /*7000*/  MUFU.RCP R11, R14 ;  /* 0x0000000e000b7308 */ /* 0x000e220000001000 */
[----:B------:R-:W-:Y:S01]  /*7010*/  LOP3.LUT R2, R7, 0x1, RZ, 0xc0, !PT ;  /* 0x0000000107027812 */ /* 0x000fe200078ec0ff */
[----:B------:R-:W-:Y:S01]  /*7020*/  FMUL R9, R10, R10 ;  /* 0x0000000a0a097220 */ /* 0x000fe20000400000 */
[----:B------:R-:W-:Y:S01]  /*7030*/  IMAD.MOV.U32 R6, RZ, RZ, 0x3e2aaaa8 ;  /* 0x3e2aaaa8ff067424 */ /* 0x000fe200078e00ff */
[----:B------:R-:W-:Y:S01]  /*7040*/  BSSY.RECONVERGENT B2, `(.L_x_143) ;  /* 0x000001c000027945 */ /* 0x000fe20003800200 */
[----:B------:R-:W-:Y:S01]  /*7050*/  ISETP.NE.U32.AND P0, PT, R2, 0x1, PT ;  /* 0x000000010200780c */ /* 0x000fe20003f05070 */
[----:B------:R-:W-:Y:S01]  /*7060*/  FFMA R24, R9, R24, -0.0013887860113754868507 ;  /* 0xbab607ed09187423 */ /* 0x000fe20000000018 */
[----:B------:R-:W-:Y:S02]  /*7070*/  IMAD.MOV.U32 R2, RZ, RZ, 0x3c0885e4 ;  /* 0x3c0885e4ff027424 */ /* 0x000fe400078e00ff */
[----:B------:R-:W-:Y:S01]  /*7080*/  VIADD R7, R7, 0x1 ;  /* 0x0000000107077836 */ /* 0x000fe20000000000 */
[----:B------:R-:W-:-:S02]  /*7090*/  FSEL R6, -R6, -0.4999999701976776123, !P0 ;  /* 0xbeffffff06067808 */ /* 0x000fc40004000100 */
[----:B------:R-:W-:Y:S02]  /*70a0*/  FSEL R24, R24, -0.00019574658654164522886, P0 ;  /* 0xb94d415318187808 */ /* 0x000fe40000000000 */
[----:B------:R-:W-:Y:S02]  /*70b0*/  FSEL R2, R2, 0.041666727513074874878, !P0 ;  /* 0x3d2aaabb02027808 */ /* 0x000fe40004000000 */
[----:B------:R-:W-:Y:S02]  /*70c0*/  LOP3.LUT P1, RZ, R7, 0x2, RZ, 0xc0, !PT ;  /* 0x0000000207ff7812 */ /* 0x000fe4000782c0ff */
[----:B------:R-:W-:Y:S01]  /*70d0*/  FSEL R10, R10, 1, !P0 ;  /* 0x3f8000000a0a7808 */ /* 0x000fe20004000000 */
[C---:B------:R-:W-:Y:S01]  /*70e0*/  FFMA R24, R9.reuse, R24, R2 ;  /* 0x0000001809187223 */ /* 0x040fe20000000002 */
[----:B------:R-:W1:Y:S01]  /*70f0*/  FCHK P0, R13, R14 ;  /* 0x0000000e0d007302 */ /* 0x000e620000000000 */
[----:B0-----:R-:W-:Y:S02]  /*7100*/  FFMA R2, -R14, R11, 1 ;  /* 0x3f8000000e027423 */ /* 0x001fe4000000010b */
[C---:B------:R-:W-:Y:S01]  /*7110*/  FFMA R6, R9.reuse, R24, R6 ;  /* 0x0000001809067223 */ /* 0x040fe20000000006 */
[----:B------:R-:W-:Y:S01]  /*7120*/  FFMA R9, R9, R10, RZ ;  /* 0x0000000a09097223 */ /* 0x000fe200000000ff */
[----:B------:R-:W-:-:S03]  /*7130*/  FFMA R2, R11, R2, R11 ;  /* 0x000000020b027223 */ /* 0x000fc6000000000b */
[----:B------:R-:W-:Y:S01]  /*7140*/  FFMA R6, R9, R6, R10 ;  /* 0x0000000609067223 */ /* 0x000fe2000000000a */
[----:B------:R-:W-:-:S03]  /*7150*/  FFMA R7, R2, R13, RZ ;  /* 0x0000000d02077223 */ /* 0x000fc600000000ff */
[----:B------:R-:W-:Y:S01]  /*7160*/  @P1 FADD R6, RZ, -R6 ;  /* 0x80000006ff061221 */ /* 0x000fe20000000000 */
[----:B------:R-:W-:-:S03]  /*7170*/  FFMA R9, -R14, R7, R13 ;  /* 0x000000070e097223 */ /* 0x000fc6000000010d */
[----:B------:R-:W-:Y:S01]  /*7180*/  FFMA R15, -R15, R6, R16 ;  /* 0x000000060f0f7223 */ /* 0x000fe20000000110 */
[----:B------:R-:W-:Y:S01]  /*7190*/  FFMA R2, R2, R9, R7 ;  /* 0x0000000902027223 */ /* 0x000fe20000000007 */
[----:B------:R-:W-:Y:S01]  /*71a0*/  FMUL R6, R8, R8 ;  /* 0x0000000808067220 */ /* 0x000fe20000400000 */
[----:B-1----:R-:W-:Y:S06]  /*71b0*/  @!P0 BRA `(.L_x_144) ;  /* 0x0000000000108947 */ /* 0x002fec0003800000 */
[----:B------:R-:W-:Y:S01]  /*71c0*/  IMAD.MOV.U32 R2, RZ, RZ, R13 ;  /* 0x000000ffff027224 */ /* 0x000fe200078e000d */
[----:B------:R-:W-:Y:S02]  /*71d0*/  MOV R30, R14 ;  /* 0x0000000e001e7202 */ /* 0x000fe40000000f00 */
[----:B------:R-:W-:-:S07]  /*71e0*/  MOV R24, 0x7200 ;  /* 0x0000720000187802 */ /* 0x000fce0000000f00 */
[----:B------:R-:W-:Y:S05]  /*71f0*/  CALL.REL.NOINC `($__internal_1_$__cuda_sm3x_div_rn_noftz_f32_slowpath) ;  /* 0x0000000000a47944 */ /* 0x000fea0003c00000 */
.L_x_144:
[----:B------:R-:W-:Y:S05]  /*7200*/  BSYNC.RECONVERGENT B2 ;  /* 0x0000000000027941 */ /* 0x000fea0003800200 */
.L_x_143:
        /* <DEDUP_REMOVED lines=14> */
.L_x_146:
[----:B------:R-:W-:Y:S05]  /*72f0*/  BSYNC.RECONVERGENT B2 ;  /* 0x0000000000027941 */ /* 0x000fea0003800200 */
.L_x_145:
[----:B------:R-:W-:-:S04]  /*7300*/  FSETP.GEU.AND P0, PT, R2, R12, PT ;  /* 0x0000000c0200720b */ /* 0x000fc80003f0e000 */
[----:B------:R-:W-:-:S13]  /*7310*/  FSETP.LEU.OR P0, PT, R3, R12, P0 ;  /* 0x0000000c0300720b */ /* 0x000fda000070b400 */
[----:B------:R-:W-:Y:S05]  /*7320*/  @P0 EXIT ;  /* 0x000000000000094d */ /* 0x000fea0003800000 */
[----:B------:R-:W0:Y:S02]  /*7330*/  LDC.64 R2, c[0x0][0x3a8] ;  /* 0x0000ea00ff027b82 */ /* 0x000e240000000a00 */
[----:B0-----:R-:W-:-:S13]  /*7340*/  FSETP.GT.AND P0, PT, R3, R2, PT ;  /* 0x000000020300720b */ /* 0x001fda0003f04000 */
[----:B------:R-:W-:-:S05]  /*7350*/  @!P0 IMAD.MOV.U32 R7, RZ, RZ, 0x3f800000 ;  /* 0x3f800000ff078424 */ /* 0x000fca00078e00ff */
[----:B------:R0:W-:Y:S01]  /*7360*/  @!P0 STG.E desc[UR6][R4.64], R7 ;  /* 0x0000000704008986 */ /* 0x0001e2000c101906 */
[----:B------:R-:W-:Y:S05]  /*7370*/  @!P0 EXIT ;  /* 0x000000000000894d */ /* 0x000fea0003800000 */
[----:B0-----:R-:W0:Y:S01]  /*7380*/  MUFU.RCP R7, R0 ;  /* 0x0000000000077308 */ /* 0x001e220000001000 */
[----:B------:R-:W-:Y:S01]  /*7390*/  FADD R25, -R25, R3 ;  /* 0x0000000319197221 */ /* 0x000fe20000000100 */
[----:B------:R-:W-:Y:S06]  /*73a0*/  BSSY.RECONVERGENT B2, `(.L_x_147) ;  /* 0x000000c000027945 */ /* 0x000fec0003800200 */
        /* <DEDUP_REMOVED lines=10> */
[----:B------:R-:W-:Y:S05]  /*7450*/  CALL.REL.NOINC `($__internal_1_$__cuda_sm3x_div_rn_noftz_f32_slowpath) ;  /* 0x00000000000c7944 */ /* 0x000fea0003c00000 */
.L_x_148:
[----:B------:R-:W-:Y:S05]  /*7460*/  BSYNC.RECONVERGENT B2 ;  /* 0x0000000000027941 */ /* 0x000fea0003800200 */
.L_x_147:
[----:B------:R-:W-:Y:S01]  /*7470*/  STG.E desc[UR6][R4.64], R2 ;  /* 0x0000000204007986 */ /* 0x000fe2000c101906 */
[----:B------:R-:W-:Y:S05]  /*7480*/  EXIT ;  /* 0x000000000000794d */ /* 0x000fea0003800000 */
        .weak           $__internal_1_$__cuda_sm3x_div_rn_noftz_f32_slowpath
        .type           $__internal_1_$__cuda_sm3x_div_rn_noftz_f32_slowpath,@function
        .size           $__internal_1_$__cuda_sm3x_div_rn_noftz_f32_slowpath,(.L_x_215 - $__internal_1_$__cuda_sm3x_div_rn_noftz_f32_slowpath)
$__internal_1_$__cuda_sm3x_div_rn_noftz_f32_slowpath:
[----:B------:R-:W-:Y:S01]  /*7490*/  SHF.R.U32.HI R28, RZ, 0x17, R30 ;  /* 0x00000017ff1c7819 */ /* 0x000fe2000001161e */
[----:B------:R-:W-:Y:S01]  /*74a0*/  BSSY.RECONVERGENT B0, `(.L_x_149) ;  /* 0x0000064000007945 */ /* 0x000fe20003800200 */
[----:B------:R-:W-:Y:S02]  /*74b0*/  SHF.R.U32.HI R27, RZ, 0x17, R2 ;  /* 0x00000017ff1b7819 */ /* 0x000fe40000011602 */
[----:B------:R-:W-:Y:S02]  /*74c0*/  LOP3.LUT R28, R28, 0xff, RZ, 0xc0, !PT ;  /* 0x000000ff1c1c7812 */ /* 0x000fe400078ec0ff */
[----:B------:R-:W-:Y:S02]  /*74d0*/  LOP3.LUT R27, R27, 0xff, RZ, 0xc0, !PT ;  /* 0x000000ff1b1b7812 */ /* 0x000fe400078ec0ff */
[----:B------:R-:W-:-:S03]  /*74e0*/  IADD3 R29, PT, PT, R28, -0x1, RZ ;  /* 0xffffffff1c1d7810 */ /* 0x000fc60007ffe0ff */
[----:B------:R-:W-:Y:S01]  /*74f0*/  VIADD R31, R27, 0xffffffff ;  /* 0xffffffff1b1f7836 */ /* 0x000fe20000000000 */
        /* <DEDUP_REMOVED lines=10> */
[----:B------:R-:W-:Y:S02]  /*75a0*/  FSETP.NEU.FTZ.AND P1, PT, |R2|, +INF , PT ;  /* 0x7f8000000200780b */ /* 0x000fe40003f3d200 */
        /* <DEDUP_REMOVED lines=9> */
[----:B------:R-:W-:-:S05]  /*7640*/  VIADD R29, R27, 0xffffffff ;  /* 0xffffffff1b1d7836 */ /* 0x000fca0000000000 */
[----:B------:R-:W-:Y:S01]  /*7650*/  ISETP.GE.AND P0, PT, R29, RZ, PT ;  /* 0x000000ff1d00720c */ /* 0x000fe20003f06270 */
[----:B------:R-:W-:-:S05]  /*7660*/  VIADD R29, R28, 0xffffffff ;  /* 0xffffffff1c1d7836 */ /* 0x000fca0000000000 */
[----:B------:R-:W-:-:S07]  /*7670*/  ISETP.GE.AND P1, PT, R29, RZ, PT ;  /* 0x000000ff1d00720c */ /* 0x000fce0003f26270 */
[----:B------:R-:W-:Y:S01]  /*7680*/  @P0 MOV R29, RZ ;  /* 0x000000ff001d0202 */ /* 0x000fe20000000f00 */
[----:B------:R-:W-:Y:S02]  /*7690*/  @!P0 IMAD.MOV.U32 R29, RZ, RZ, -0x40 ;  /* 0xffffffc0ff1d8424 */ /* 0x000fe400078e00ff */
[----:B------:R-:W-:-:S03]  /*76a0*/  @!P0 FFMA R2, R2, 1.84467440737095516160e+19, RZ ;  /* 0x5f80000002028823 */ /* 0x000fc600000000ff */
[----:B------:R-:W-:Y:S01]  /*76b0*/  @!P1 FFMA R30, R30, 1.84467440737095516160e+19, RZ ;  /* 0x5f8000001e1e9823 */ /* 0x000fe200000000ff */
[----:B------:R-:W-:-:S07]  /*76c0*/  @!P1 VIADD R29, R29, 0x40 ;  /* 0x000000401d1d9836 */ /* 0x000fce0000000000 */
.L_x_150:
[----:B------:R-:W-:Y:S01]  /*76d0*/  LEA R31, R28, 0xc0800000, 0x17 ;  /* 0xc08000001c1f7811 */ /* 0x000fe200078eb8ff */
[----:B------:R-:W-:Y:S01]  /*76e0*/  VIADD R27, R27, 0xffffff81 ;  /* 0xffffff811b1b7836 */ /* 0x000fe20000000000 */
[----:B------:R-:W-:Y:S03]  /*76f0*/  BSSY.RECONVERGENT B1, `(.L_x_155) ;  /* 0x0000035000017945 */ /* 0x000fe60003800200 */
[----:B------:R-:W-:Y:S01]  /*7700*/  IMAD.IADD R34, R30, 0x1, -R31 ;  /* 0x000000011e227824 */ /* 0x000fe200078e0a1f */
[C---:B------:R-:W-:Y:S01]  /*7710*/  IADD3 R28, PT, PT, R27.reuse, 0x7f, -R28 ;  /* 0x0000007f1b1c7810 */ /* 0x040fe20007ffe81c */
[----:B------:R-:W-:Y:S02]  /*7720*/  IMAD R2, R27, -0x800000, R2 ;  /* 0xff8000001b027824 */ /* 0x000fe400078e0202 */
[----:B------:R-:W0:Y:S01]  /*7730*/  MUFU.RCP R30, R34 ;  /* 0x00000022001e7308 */ /* 0x000e220000001000 */
[----:B------:R-:W-:Y:S01]  /*7740*/  FADD.FTZ R31, -R34, -RZ ;  /* 0x800000ff221f7221 */ /* 0x000fe20000010100 */
[----:B------:R-:W-:-:S03]  /*7750*/  IADD3 R29, PT, PT, R28, R29, RZ ;  /* 0x0000001d1c1d7210 */ /* 0x000fc60007ffe0ff */
        /* <DEDUP_REMOVED lines=8> */
[----:B------:R-:W-:-:S05]  /*77e0*/  LOP3.LUT R28, R27, 0xff, RZ, 0xc0, !PT ;  /* 0x000000ff1b1c7812 */ /* 0x000fca00078ec0ff */
[----:B------:R-:W-:-:S04]  /*77f0*/  IMAD.IADD R27, R28, 0x1, R29 ;  /* 0x000000011c1b7824 */ /* 0x000fc800078e021d */
        /* <DEDUP_REMOVED lines=10> */
[CCC-:B------:R-:W-:Y:S01]  /*78a0*/  FFMA.RZ R28, R37.reuse, R31.reuse, R32.reuse ;  /* 0x0000001f251c7223 */ /* 0x1c0fe2000000c020 */
[CCC-:B------:R-:W-:Y:S01]  /*78b0*/  FFMA.RP R29, R37.reuse, R31.reuse, R32.reuse ;  /* 0x0000001f251d7223 */ /* 0x1c0fe20000008020 */
[----:B------:R-:W-:Y:S01]  /*78c0*/  FFMA.RM R32, R37, R31, R32 ;  /* 0x0000001f25207223 */ /* 0x000fe20000004020 */
[C---:B------:R-:W-:Y:S01]  /*78d0*/  VIADD R30, R27.reuse, 0x20 ;  /* 0x000000201b1e7836 */ /* 0x040fe20000000000 */
[C---:B------:R-:W-:Y:S02]  /*78e0*/  ISETP.NE.AND P2, PT, R27.reuse, RZ, PT ;  /* 0x000000ff1b00720c */ /* 0x040fe40003f45270 */
[----:B------:R-:W-:Y:S02]  /*78f0*/  LOP3.LUT R28, R28, 0x7fffff, RZ, 0xc0, !PT ;  /* 0x007fffff1c1c7812 */ /* 0x000fe400078ec0ff */
[----:B------:R-:W-:Y:S01]  /*7900*/  ISETP.NE.AND P1, PT, R27, RZ, PT ;  /* 0x000000ff1b00720c */ /* 0x000fe20003f25270 */
[----:B------:R-:W-:Y:S01]  /*7910*/  IMAD.MOV R27, RZ, RZ, -R27 ;  /* 0x000000ffff1b7224 */ /* 0x000fe200078e0a1b */
[----:B------:R-:W-:-:S02]  /*7920*/  LOP3.LUT R31, R28, 0x800000, RZ, 0xfc, !PT ;  /* 0x008000001c1f7812 */ /* 0x000fc400078efcff */
        /* <DEDUP_REMOVED lines=9> */
[----:B------:R-:W-:-:S04]  /*79c0*/  LOP3.LUT R27, R27, R30, RZ, 0xc0, !PT ;  /* 0x0000001e1b1b7212 */ /* 0x000fc800078ec0ff */
[----:B------:R-:W-:-:S04]  /*79d0*/  IADD3 R27, PT, PT, R28, R27, RZ ;  /* 0x0000001b1c1b7210 */ /* 0x000fc80007ffe0ff */
[----:B------:R-:W-:Y:S01]  /*79e0*/  LOP3.LUT R2, R27, R2, RZ, 0xfc, !PT ;  /* 0x000000021b027212 */ /* 0x000fe200078efcff */
[----:B------:R-:W-:Y:S06]  /*79f0*/  BRA `(.L_x_158) ;  /* 0x0000000000107947 */ /* 0x000fec0003800000 */
.L_x_157:
[----:B------:R-:W-:-:S04]  /*7a00*/  LOP3.LUT R2, R2, 0x80000000, RZ, 0xc0, !PT ;  /* 0x8000000002027812 */ /* 0x000fc800078ec0ff */
[----:B------:R-:W-:Y:S01]  /*7a10*/  LOP3.LUT R2, R2, 0x7f800000, RZ, 0xfc, !PT ;  /* 0x7f80000002027812 */ /* 0x000fe200078efcff */
[----:B------:R-:W-:Y:S06]  /*7a20*/  BRA `(.L_x_158) ;  /* 0x0000000000047947 */ /* 0x000fec0003800000 */
.L_x_156:
[----:B------:R-:W-:-:S07]  /*7a30*/  IMAD R2, R29, 0x800000, R2 ;  /* 0x008000001d027824 */ /* 0x000fce00078e0202 */
.L_x_158:
[----:B------:R-:W-:Y:S05]  /*7a40*/  BSYNC.RECONVERGENT B1 ;  /* 0x0000000000017941 */ /* 0x000fea0003800200 */
.L_x_155:
[----:B------:R-:W-:Y:S05]  /*7a50*/  BRA `(.L_x_159) ;  /* 0x0000000000207947 */ /* 0x000fea0003800000 */
.L_x_154:
[----:B------:R-:W-:-:S04]  /*7a60*/  LOP3.LUT R2, R30, 0x80000000, R2, 0x48, !PT ;  /* 0x800000001e027812 */ /* 0x000fc800078e4802 */
[----:B------:R-:W-:Y:S01]  /*7a70*/  LOP3.LUT R2, R2, 0x7f800000, RZ, 0xfc, !PT ;  /* 0x7f80000002027812 */ /* 0x000fe200078efcff */
[----:B------:R-:W-:Y:S06]  /*7a80*/  BRA `(.L_x_159) ;  /* 0x0000000000147947 */ /* 0x000fec0003800000 */
.L_x_153:
[----:B------:R-:W-:Y:S01]  /*7a90*/  LOP3.LUT R2, R30, 0x80000000, R2, 0x48, !PT ;  /* 0x800000001e027812 */ /* 0x000fe200078e4802 */
[----:B------:R-:W-:Y:S06]  /*7aa0*/  BRA `(.L_x_159) ;  /* 0x00000000000c7947 */ /* 0x000fec0003800000 */
.L_x_152:
[----:B------:R-:W0:Y:S01]  /*7ab0*/  MUFU.RSQ R2, -QNAN ;  /* 0xffc0000000027908 */ /* 0x000e220000001400 */
[----:B------:R-:W-:Y:S05]  /*7ac0*/  BRA `(.L_x_159) ;  /* 0x0000000000047947 */ /* 0x000fea0003800000 */
.L_x_151:
[----:B------:R-:W-:-:S07]  /*7ad0*/  FADD.FTZ R2, R2, R30 ;  /* 0x0000001e02027221 */ /* 0x000fce0000010000 */
.L_x_159:
[----:B------:R-:W-:Y:S05]  /*7ae0*/  BSYNC.RECONVERGENT B0 ;  /* 0x0000000000007941 */ /* 0x000fea0003800200 */
.L_x_149:
[----:B------:R-:W-:Y:S02]  /*7af0*/  IMAD.MOV.U32 R28, RZ, RZ, R24 ;  /* 0x000000ffff1c7224 */ /* 0x000fe400078e0018 */
[----:B------:R-:W-:-:S04]  /*7b00*/  IMAD.MOV.U32 R29, RZ, RZ, 0x0 ;  /* 0x00000000ff1d7424 */ /* 0x000fc800078e00ff */
[----:B0-----:R-:W-:Y:S05]  /*7b10*/  RET.REL.NODEC R28 `(_Z11mask_kernelffPKfS0_Pfifff) ;  /* 0xffffff841c387950 */ /* 0x001fea0003c3ffff */
.L_x_160:
        /* <DEDUP_REMOVED lines=14> */
.L_x_215:


//--------------------- .text._Z25grid_interpolation_kernelPKfS0_S0_S0_S0_Pfiiiifffff --------------------------
	.section	.text._Z25grid_interpolation_kernelPKfS0_S0_S0_S0_Pfiiiifffff,"ax",@progbits
	.align	128
        .global         _Z25grid_interpolation_kernelPKfS0_S0_S0_S0_Pfiiiifffff
        .type           _Z25grid_interpolation_kernelPKfS0_S0_S0_S0_Pfiiiifffff,@function
        .size           _Z25grid_interpolation_kernelPKfS0_S0_S0_S0_Pfiiiifffff,(.L_x_216 - _Z25grid_interpolation_kernelPKfS0_S0_S0_S0_Pfiiiifffff)
        .other          _Z25grid_interpolation_kernelPKfS0_S0_S0_S0_Pfiiiifffff,@"STO_CUDA_ENTRY STV_DEFAULT"
_Z25grid_interpolation_kernelPKfS0_S0_S0_S0_Pfiiiifffff:
.text._Z25grid_interpolation_kernelPKfS0_S0_S0_S0_Pfiiiifffff:
[----:B------:R-:W0:Y:S01]  /*0000*/  LDC R1, c[0x0][0x37c] ;  /* 0x0000df00ff017b82 */ /* 0x000e220000000800 */
[----:B------:R-:W1:Y:S07]  /*0010*/  S2R R0, SR_TID.X ;  /* 0x0000000000007919 */ /* 0x000e6e0000002100 */
[----:B------:R-:W2:Y:S01]  /*0020*/  LDC R8, c[0x0][0x364] ;  /* 0x0000d900ff087b82 */ /* 0x000ea20000000800 */
[----:B------:R-:W3:Y:S01]  /*0030*/  LDCU.64 UR8, c[0x0][0x3b8] ;  /* 0x00007700ff0877ac */ /* 0x000ee20008000a00 */
[----:B0-----:R-:W-:Y:S01]  /*0040*/  VIADD R1, R1, 0xffffffe0 ;  /* 0xffffffe001017836 */ /* 0x001fe20000000000 */
[----:B------:R-:W2:Y:S05]  /*0050*/  S2R R3, SR_TID.Y ;  /* 0x0000000000037919 */ /* 0x000eaa0000002200 */
[----:B------:R-:W1:Y:S08]  /*0060*/  S2UR UR5, SR_CTAID.X ;  /* 0x00000000000579c3 */ /* 0x000e700000002500 */
[----:B------:R-:W1:Y:S08]  /*0070*/  LDC R5, c[0x0][0x360] ;  /* 0x0000d800ff057b82 */ /* 0x000e700000000800 */
[----:B------:R-:W2:Y:S01]  /*0080*/  S2UR UR4, SR_CTAID.Y ;  /* 0x00000000000479c3 */ /* 0x000ea20000002600 */
[----:B-1----:R-:W-:-:S05]  /*0090*/  IMAD R5, R5, UR5, R0 ;  /* 0x0000000505057c24 */ /* 0x002fca000f8e0200 */
[----:B---3--:R-:W-:Y:S01]  /*00a0*/  ISETP.GE.AND P0, PT, R5, UR9, PT ;  /* 0x0000000905007c0c */ /* 0x008fe2000bf06270 */
[----:B--2---:R-:W-:-:S05]  /*00b0*/  IMAD R8, R8, UR4, R3 ;  /* 0x0000000408087c24 */ /* 0x004fca000f8e0203 */
[----:B------:R-:W-:-:S13]  /*00c0*/  ISETP.GE.OR P0, PT, R8, UR8, P0 ;  /* 0x0000000808007c0c */ /* 0x000fda0008706670 */
[----:B------:R-:W-:Y:S05]  /*00d0*/  @P0 EXIT ;  /* 0x000000000000094d */ /* 0x000fea0003800000 */
[----:B------:R-:W0:Y:S01]  /*00e0*/  LDC.64 R10, c[0x0][0x3a0] ;  /* 0x0000e800ff0a7b82 */ /* 0x000e220000000a00 */
[----:B------:R-:W1:Y:S01]  /*00f0*/  LDCU.64 UR6, c[0x0][0x358] ;  /* 0x00006b00ff0677ac */ /* 0x000e620008000a00 */
[----:B------:R-:W-:-:S06]  /*0100*/  IMAD R8, R8, UR9, R5 ;  /* 0x0000000908087c24 */ /* 0x000fcc000f8e0205 */
[----:B------:R-:W2:Y:S01]  /*0110*/  LDC.64 R2, c[0x0][0x398] ;  /* 0x0000e600ff027b82 */ /* 0x000ea20000000a00 */
[----:B0-----:R-:W-:-:S06]  /*0120*/  IMAD.WIDE R10, R8, 0x4, R10 ;  /* 0x00000004080a7825 */ /* 0x001fcc00078e020a */
[----:B-1----:R-:W3:Y:S01]  /*0130*/  LDG.E R10, desc[UR6][R10.64] ;  /* 0x000000060a0a7981 */ /* 0x002ee2000c1e1900 */
[----:B--2---:R-:W-:-:S05]  /*0140*/  IMAD.WIDE R2, R8, 0x4, R2 ;  /* 0x0000000408027825 */ /* 0x004fca00078e0202 */
[----:B------:R-:W3:Y:S01]  /*0150*/  LDG.E R9, desc[UR6][R2.64] ;  /* 0x0000000602097981 */ /* 0x000ee2000c1e1900 */
[----:B------:R-:W-:Y:S01]  /*0160*/  UMOV UR4, 0xc209ed18 ;  /* 0xc209ed1800047882 */ /* 0x000fe20000000000 */
[----:B------:R-:W-:Y:S01]  /*0170*/  UMOV UR5, 0x4009222f ;  /* 0x4009222f00057882 */ /* 0x000fe20000000000 */
[----:B---3--:R-:W-:-:S04]  /*0180*/  FADD R0, -R9, R10 ;  /* 0x0000000a09007221 */ /* 0x008fc80000000100 */
[----:B------:R-:W-:-:S04]  /*0190*/  FMUL R0, R0, 0.5 ;  /* 0x3f00000000007820 */ /* 0x000fc80000400000 */
[----:B------:R-:W0:Y:S02]  /*01a0*/  F2F.F64.F32 R4, R0 ;  /* 0x0000000000047310 */ /* 0x000e240000201800 */
[----:B0-----:R-:W-:-:S06]  /*01b0*/  DSETP.GT.AND P0, PT, R4, UR4, PT ;  /* 0x0000000404007e2a */ /* 0x001fcc000bf04000 */
[----:B------:R-:W-:-:S13]  /*01c0*/  FSETP.GEU.AND P0, PT, R0, -9.9999997473787516356e-05, !P0 ;  /* 0xb8d1b7170000780b */ /* 0x000fda000470e000 */
[----:B------:R-:W0:Y:S02]  /*01d0*/  @!P0 LDC.64 R4, c[0x0][0x3a8] ;  /* 0x0000ea00ff048b82 */ /* 0x000e240000000a00 */
[----:B0-----:R-:W-:-:S05]  /*01e0*/  @!P0 IMAD.WIDE R4, R8, 0x4, R4 ;  /* 0x0000000408048825 */ /* 0x001fca00078e0204 */
[----:B------:R0:W-:Y:S01]  /*01f0*/  @!P0 STG.E desc[UR6][R4.64], RZ ;  /* 0x000000ff04008986 */ /* 0x0001e2000c101906 */
[----:B------:R-:W-:Y:S05]  /*0200*/  @!P0 EXIT ;  /* 0x000000000000894d */ /* 0x000fea0003800000 */
[----:B------:R-:W-:Y:S01]  /*0210*/  FMNMX R12, R0, 3.1415927410125732422, PT ;  /* 0x40490fdb000c7809 */ /* 0x000fe20003800000 */
[----:B------:R-:W-:Y:S01]  /*0220*/  FADD R11, R9, R10 ;  /* 0x0000000a090b7221 */ /* 0x000fe20000000000 */
[----:B------:R-:W-:Y:S02]  /*0230*/  BSSY.RECONVERGENT B0, `(.L_x_161) ;  /* 0x0000042000007945 */ /* 0x000fe40003800200 */
[----:B------:R-:W-:Y:S01]  /*0240*/  FMNMX R12, RZ, R12, !PT ;  /* 0x0000000cff0c7209 */ /* 0x000fe20007800000 */
[----:B------:R-:W-:-:S03]  /*0250*/  FMUL R11, R11, 0.5 ;  /* 0x3f0000000b0b7820 */ /* 0x000fc60000400000 */
[C---:B------:R-:W-:Y:S01]  /*0260*/  FSETP.GE.AND P0, PT, |R12|.reuse, 105615, PT ;  /* 0x47ce47800c00780b */ /* 0x040fe20003f06200 */
[----:B------:R-:W-:-:S06]  /*0270*/  FMUL R0, R12, 0.63661974668502807617 ;  /* 0x3f22f9830c007820 */ /* 0x000fcc0000400000 */
[----:B------:R-:W1:Y:S02]  /*0280*/  F2I.NTZ R0, R0 ;  /* 0x0000000000007305 */ /* 0x000e640000203100 */
[----:B-1----:R-:W-:-:S05]  /*0290*/  I2FP.F32.S32 R3, R0 ;  /* 0x0000000000037245 */ /* 0x002fca0000201400 */
[----:B------:R-:W-:-:S04]  /*02a0*/  FFMA R2, R3, -1.5707962512969970703, R12 ;  /* 0xbfc90fda03027823 */ /* 0x000fc8000000000c */
[----:B------:R-:W-:-:S04]  /*02b0*/  FFMA R2, R3, -7.5497894158615963534e-08, R2 ;  /* 0xb3a2216803027823 */ /* 0x000fc80000000002 */
[----:B------:R-:W-:Y:S01]  /*02c0*/  FFMA R2, R3, -5.3903029534742383927e-15, R2 ;  /* 0xa7c234c503027823 */ /* 0x000fe20000000002 */
[----:B------:R-:W-:Y:S06]  /*02d0*/  @!P0 BRA `(.L_x_162) ;  /* 0x0000000000dc8947 */ /* 0x000fec0003800000 */
[----:B------:R-:W-:-:S13]  /*02e0*/  FSETP.NEU.AND P0, PT, |R12|, +INF , PT ;  /* 0x7f8000000c00780b */ /* 0x000fda0003f0d200 */
[----:B------:R-:W-:Y:S01]  /*02f0*/  @!P0 FMUL R2, RZ, R12 ;  /* 0x0000000cff028220 */ /* 0x000fe20000400000 */
[----:B------:R-:W-:Y:S01]  /*0300*/  @!P0 IMAD.MOV.U32 R0, RZ, RZ, RZ ;  /* 0x000000ffff008224 */ /* 0x000fe200078e00ff */
[----:B------:R-:W-:Y:S06]  /*0310*/  @!P0 BRA `(.L_x_162) ;  /* 0x0000000000cc8947 */ /* 0x000fec0003800000 */
[----:B------:R-:W-:Y:S01]  /*0320*/  SHF.L.U32 R2, R12, 0x8, RZ ;  /* 0x000000080c027819 */ /* 0x000fe200000006ff */
[----:B0-----:R-:W-:Y:S01]  /*0330*/  IMAD.MOV.U32 R4, RZ, RZ, RZ ;  /* 0x000000ffff047224 */ /* 0x001fe200078e00ff */
[----:B------:R-:W0:Y:S01]  /*0340*/  LDCU.64 UR8, c[0x4][URZ] ;  /* 0x01000000ff0877ac */ /* 0x000e220008000a00 */
[----:B------:R-:W-:Y:S01]  /*0350*/  IMAD.MOV.U32 R0, RZ, RZ, R1 ;  /* 0x000000ffff007224 */ /* 0x000fe200078e0001 */
[----:B------:R-:W-:Y:S01]  /*0360*/  LOP3.LUT R5, R2, 0x80000000, RZ, 0xfc, !PT ;  /* 0x8000000002057812 */ /* 0x000fe200078efcff */
[----:B------:R-:W-:Y:S01]  /*0370*/  UMOV UR5, URZ ;  /* 0x000000ff00057c82 */ /* 0x000fe20008000000 */
[----:B------:R-:W-:-:S05]  /*0380*/  UMOV UR4, URZ ;  /* 0x000000ff00047c82 */ /* 0x000fca0008000000 */
.L_x_163:
[----:B0-----:R-:W-:Y:S01]  /*0390*/  MOV R6, UR8 ;  /* 0x0000000800067c02 */ /* 0x001fe20008000f00 */
[----:B------:R-:W-:-:S05]  /*03a0*/  IMAD.U32 R7, RZ, RZ, UR9 ;  /* 0x00000009ff077e24 */ /* 0x000fca000f8e00ff */
[----:B------:R-:W2:Y:S01]  /*03b0*/  LDG.E.CONSTANT R2, desc[UR6][R6.64] ;  /* 0x0000000606027981 */ /* 0x000ea2000c1e9900 */
[----:B------:R-:W-:Y:S02]  /*03c0*/  UIADD3 UR8, UP0, UPT, UR8, 0x4, URZ ;  /* 0x0000000408087890 */ /* 0x000fe4000ff1e0ff */
[----:B------:R-:W-:Y:S02]  /*03d0*/  UIADD3 UR4, UPT, UPT, UR4, 0x1, URZ ;  /* 0x0000000104047890 */ /* 0x000fe4000fffe0ff */
[----:B------:R-:W-:Y:S02]  /*03e0*/  UIADD3.X UR9, UPT, UPT, URZ, UR9, URZ, UP0, !UPT ;  /* 0x00000009ff097290 */ /* 0x000fe400087fe4ff */
[----:B------:R-:W-:Y:S01]  /*03f0*/  UISETP.NE.AND UP0, UPT, UR4, 0x6, UPT ;  /* 0x000000060400788c */ /* 0x000fe2000bf05270 */
[----:B--2---:R-:W-:-:S03]  /*0400*/  IMAD.WIDE.U32 R2, R2, R5, RZ ;  /* 0x0000000502027225 */ /* 0x004fc600078e00ff */
[----:B------:R-:W-:-:S04]  /*0410*/  IADD3 R13, P0, PT, R2, R4, RZ ;  /* 0x00000004020d7210 */ /* 0x000fc80007f1e0ff */
[----:B------:R-:W-:Y:S01]  /*0420*/  IADD3.X R4, PT, PT, R3, UR5, RZ, P0, !PT ;  /* 0x0000000503047c10 */ /* 0x000fe200087fe4ff */
[----:B------:R0:W-:Y:S02]  /*0430*/  STL [R0], R13 ;  /* 0x0000000d00007387 */ /* 0x0001e40000100800 */
[----:B0-----:R-:W-:Y:S01]  /*0440*/  VIADD R0, R0, 0x4 ;  /* 0x0000000400007836 */ /* 0x001fe20000000000 */
[----:B------:R-:W-:Y:S06]  /*0450*/  BRA.U UP0, `(.L_x_163) ;  /* 0xfffffffd00cc7547 */ /* 0x000fec000b83ffff */
[----:B------:R-:W-:Y:S01]  /*0460*/  SHF.R.U32.HI R6, RZ, 0x17, R12 ;  /* 0x00000017ff067819 */ /* 0x000fe2000001160c */
[----:B------:R0:W-:Y:S03]  /*0470*/  STL [R1+0x18], R4 ;  /* 0x0000180401007387 */ /* 0x0001e60000100800 */
[C---:B------:R-:W-:Y:S02]  /*0480*/  LOP3.LUT R0, R6.reuse, 0xe0, RZ, 0xc0, !PT ;  /* 0x000000e006007812 */ /* 0x040fe400078ec0ff */
[----:B------:R-:W-:Y:S02]  /*0490*/  LOP3.LUT P0, RZ, R6, 0x1f, RZ, 0xc0, !PT ;  /* 0x0000001f06ff7812 */ /* 0x000fe4000780c0ff */
[----:B------:R-:W-:-:S04]  /*04a0*/  IADD3 R0, PT, PT, R0, -0x80, RZ ;  /* 0xffffff8000007810 */ /* 0x000fc80007ffe0ff */
[----:B------:R-:W-:-:S05]  /*04b0*/  SHF.R.U32.HI R0, RZ, 0x5, R0 ;  /* 0x00000005ff007819 */ /* 0x000fca0000011600 */
[----:B------:R-:W-:-:S05]  /*04c0*/  IMAD R13, R0, -0x4, R1 ;  /* 0xfffffffc000d7824 */ /* 0x000fca00078e0201 */
[----:B------:R-:W2:Y:S04]  /*04d0*/  LDL R3, [R13+0x18] ;  /* 0x000018000d037983 */ /* 0x000ea80000100800 */
[----:B------:R-:W2:Y:S04]  /*04e0*/  LDL R2, [R13+0x14] ;  /* 0x000014000d027983 */ /* 0x000ea80000100800 */
[----:B------:R-:W3:Y:S01]  /*04f0*/  @P0 LDL R5, [R13+0x10] ;  /* 0x000010000d050983 */ /* 0x000ee20000100800 */
[----:B------:R-:W-:Y:S01]  /*0500*/  LOP3.LUT R0, R6, 0x1f, RZ, 0xc0, !PT ;  /* 0x0000001f06007812 */ /* 0x000fe200078ec0ff */
[----:B------:R-:W-:Y:S01]  /*0510*/  UMOV UR4, 0x54442d19 ;  /* 0x54442d1900047882 */ /* 0x000fe20000000000 */
[----:B------:R-:W-:-:S02]  /*0520*/  UMOV UR5, 0x3bf921fb ;  /* 0x3bf921fb00057882 */ /* 0x000fc40000000000 */
[-C--:B--2---:R-:W-:Y:S02]  /*0530*/  @P0 SHF.L.W.U32.HI R3, R2, R0.reuse, R3 ;  /* 0x0000000002030219 */ /* 0x084fe40000010e03 */
[----:B---3--:R-:W-:Y:S02]  /*0540*/  @P0 SHF.L.W.U32.HI R2, R5, R0, R2 ;  /* 0x0000000005020219 */ /* 0x008fe40000010e02 */
[----:B------:R-:W-:Y:S02]  /*0550*/  ISETP.GE.AND P0, PT, R12, RZ, PT ;  /* 0x000000ff0c00720c */ /* 0x000fe40003f06270 */
[C-C-:B------:R-:W-:Y:S01]  /*0560*/  SHF.L.W.U32.HI R0, R2.reuse, 0x2, R3.reuse ;  /* 0x0000000202007819 */ /* 0x140fe20000010e03 */
[----:B------:R-:W-:Y:S01]  /*0570*/  IMAD.SHL.U32 R2, R2, 0x4, RZ ;  /* 0x0000000402027824 */ /* 0x000fe200078e00ff */
[----:B------:R-:W-:Y:S02]  /*0580*/  SHF.R.U32.HI R3, RZ, 0x1e, R3 ;  /* 0x0000001eff037819 */ /* 0x000fe40000011603 */
[----:B------:R-:W-:-:S04]  /*0590*/  SHF.R.S32.HI R5, RZ, 0x1f, R0 ;  /* 0x0000001fff057819 */ /* 0x000fc80000011400 */
[C---:B------:R-:W-:Y:S02]  /*05a0*/  LOP3.LUT R6, R5.reuse, R2, RZ, 0x3c, !PT ;  /* 0x0000000205067212 */ /* 0x040fe400078e3cff */
[----:B------:R-:W-:Y:S02]  /*05b0*/  LOP3.LUT R7, R5, R0, RZ, 0x3c, !PT ;  /* 0x0000000005077212 */ /* 0x000fe400078e3cff */
[C---:B------:R-:W-:Y:S02]  /*05c0*/  LOP3.LUT R2, R0.reuse, R12, RZ, 0x3c, !PT ;  /* 0x0000000c00027212 */ /* 0x040fe400078e3cff */
[----:B------:R-:W-:Y:S02]  /*05d0*/  LEA.HI R0, R0, R3, RZ, 0x1 ;  /* 0x0000000300007211 */ /* 0x000fe400078f08ff */
[----:B------:R-:W0:Y:S01]  /*05e0*/  I2F.F64.S64 R6, R6 ;  /* 0x0000000600067312 */ /* 0x000e220000301c00 */
[----:B------:R-:W-:Y:S02]  /*05f0*/  ISETP.GE.AND P1, PT, R2, RZ, PT ;  /* 0x000000ff0200720c */ /* 0x000fe40003f26270 */
[----:B------:R-:W-:-:S05]  /*0600*/  IMAD.MOV R2, RZ, RZ, -R0 ;  /* 0x000000ffff027224 */ /* 0x000fca00078e0a00 */
[----:B------:R-:W-:Y:S01]  /*0610*/  @!P0 MOV R0, R2 ;  /* 0x0000000200008202 */ /* 0x000fe20000000f00 */
[----:B0-----:R-:W-:-:S10]  /*0620*/  DMUL R4, R6, UR4 ;  /* 0x0000000406047c28 */ /* 0x001fd40008000000 */
[----:B------:R-:W0:Y:S02]  /*0630*/  F2F.F32.F64 R4, R4 ;  /* 0x0000000400047310 */ /* 0x000e240000301000 */
[----:B0-----:R-:W-:-:S07]  /*0640*/  FSEL R2, -R4, R4, !P1 ;  /* 0x0000000404027208 */ /* 0x001fce0004800100 */
.L_x_162:
[----:B------:R-:W-:Y:S05]  /*0650*/  BSYNC.RECONVERGENT B0 ;  /* 0x0000000000007941 */ /* 0x000fea0003800200 */
.L_x_161:
[----:B0-----:R-:W-:Y:S02]  /*0660*/  IMAD.MOV.U32 R4, RZ, RZ, 0x37cbac00 ;  /* 0x37cbac00ff047424 */ /* 0x001fe400078e00ff */
[----:B------:R-:W-:Y:S01]  /*0670*/  FMUL R3, R2, R2 ;  /* 0x0000000202037220 */ /* 0x000fe20000400000 */
[C---:B------:R-:W-:Y:S01]  /*0680*/  LOP3.LUT R5, R0.reuse, 0x1, RZ, 0xc0, !PT ;  /* 0x0000000100057812 */ /* 0x040fe200078ec0ff */
[----:B------:R-:W-:Y:S01]  /*0690*/  IMAD.MOV.U32 R6, RZ, RZ, 0x3c0885e4 ;  /* 0x3c0885e4ff067424 */ /* 0x000fe200078e00ff */
[----:B------:R-:W0:Y:S01]  /*06a0*/  LDC R7, c[0x0][0x3c0] ;  /* 0x0000f000ff077b82 */ /* 0x000e220000000800 */
[----:B------:R-:W-:Y:S01]  /*06b0*/  FFMA R4, R3, R4, -0.0013887860113754868507 ;  /* 0xbab607ed03047423 */ /* 0x000fe20000000004 */
[----:B------:R-:W-:Y:S01]  /*06c0*/  ISETP.NE.U32.AND P0, PT, R5, 0x1, PT ;  /* 0x000000010500780c */ /* 0x000fe20003f05070 */
[----:B------:R-:W-:Y:S01]  /*06d0*/  IMAD.MOV.U32 R5, RZ, RZ, 0x3e2aaaa8 ;  /* 0x3e2aaaa8ff057424 */ /* 0x000fe200078e00ff */
[----:B------:R-:W-:Y:S02]  /*06e0*/  IADD3 R0, PT, PT, R0, 0x1, RZ ;  /* 0x0000000100007810 */ /* 0x000fe40007ffe0ff */
[----:B------:R-:W-:-:S02]  /*06f0*/  FSEL R4, R4, -0.00019574658654164522886, P0 ;  /* 0xb94d415304047808 */ /* 0x000fc40000000000 */
[----:B------:R-:W-:Y:S02]  /*0700*/  FSEL R6, R6, 0.041666727513074874878, !P0 ;  /* 0x3d2aaabb06067808 */ /* 0x000fe40004000000 */
[----:B------:R-:W-:Y:S02]  /*0710*/  LOP3.LUT P1, RZ, R0, 0x2, RZ, 0xc0, !PT ;  /* 0x0000000200ff7812 */ /* 0x000fe4000782c0ff */
[----:B------:R-:W-:Y:S01]  /*0720*/  FSEL R5, -R5, -0.4999999701976776123, !P0 ;  /* 0xbeffffff05057808 */ /* 0x000fe20004000100 */
[----:B------:R-:W-:Y:S01]  /*0730*/  FFMA R4, R3, R4, R6 ;  /* 0x0000000403047223 */ /* 0x000fe20000000006 */
[----:B------:R-:W-:-:S03]  /*0740*/  FSEL R0, R2, 1, !P0 ;  /* 0x3f80000002007808 */ /* 0x000fc60004000000 */
[C---:B------:R-:W-:Y:S02]  /*0750*/  FFMA R4, R3.reuse, R4, R5 ;  /* 0x0000000403047223 */ /* 0x040fe40000000005 */
[----:B------:R-:W-:-:S04]  /*0760*/  FFMA R3, R3, R0, RZ ;  /* 0x0000000003037223 */ /* 0x000fc800000000ff */
[----:B------:R-:W-:Y:S01]  /*0770*/  FFMA R4, R3, R4, R0 ;  /* 0x0000000403047223 */ /* 0x000fe20000000000 */
[----:B0-----:R-:W-:-:S03]  /*0780*/  FMUL R3, R7, 0.98000001907348632812 ;  /* 0x3f7ae14807037820 */ /* 0x001fc60000400000 */
[----:B------:R-:W-:-:S04]  /*0790*/  @P1 FADD R4, RZ, -R4 ;  /* 0x80000004ff041221 */ /* 0x000fc80000000000 */
[----:B------:R-:W-:-:S05]  /*07a0*/  FMUL R4, R4, R7 ;  /* 0x0000000704047220 */ /* 0x000fca0000400000 */
[----:B------:R-:W-:-:S13]  /*07b0*/  FSETP.GT.AND P0, PT, |R4|, R3, PT ;  /* 0x000000030400720b */ /* 0x000fda0003f04200 */
[----:B------:R-:W-:Y:S05]  /*07c0*/  @P0 BRA `(.L_x_164) ;  /* 0x0000000800680947 */ /* 0x000fea0003800000 */
[----:B------:R-:W-:Y:S01]  /*07d0*/  FSETP.GEU.AND P0, PT, R11, RZ, PT ;  /* 0x000000ff0b00720b */ /* 0x000fe20003f0e000 */
[----:B------:R-:W-:-:S12]  /*07e0*/  BSSY.RECONVERGENT B0, `(.L_x_165) ;  /* 0x0000009000007945 */ /* 0x000fd80003800200 */
[----:B------:R-:W-:Y:S05]  /*07f0*/  @P0 BRA `(.L_x_166) ;  /* 0x00000000001c0947 */ /* 0x000fea0003800000 */
[----:B------:R-:W-:Y:S02]  /*0800*/  HFMA2 R7, -RZ, RZ, 2.017578125, 0.01168060302734375 ;  /* 0x400921fbff077431 */ /* 0x000fe400000001ff */
[----:B------:R-:W-:-:S07]  /*0810*/  IMAD.MOV.U32 R6, RZ, RZ, 0x54442d18 ;  /* 0x54442d18ff067424 */ /* 0x000fce00078e00ff */
.L_x_167:
[----:B------:R-:W0:Y:S02]  /*0820*/  F2F.F64.F32 R2, R11 ;  /* 0x0000000b00027310 */ /* 0x000e240000201800 */
[----:B0-----:R-:W-:-:S06]  /*0830*/  DADD R2, R2, R6 ;  /* 0x0000000002027229 */ /* 0x001fcc0000000006 */
[----:B------:R-:W0:Y:S02]  /*0840*/  F2F.F32.F64 R11, R2 ;  /* 0x00000002000b7310 */ /* 0x000e240000301000 */
[----:B0-----:R-:W-:-:S13]  /*0850*/  FSETP.GEU.AND P0, PT, R11, RZ, PT ;  /* 0x000000ff0b00720b */ /* 0x001fda0003f0e000 */
[----:B------:R-:W-:Y:S05]  /*0860*/  @!P0 BRA `(.L_x_167) ;  /* 0xfffffffc00ec8947 */ /* 0x000fea000383ffff */
.L_x_166:
[----:B------:R-:W-:Y:S05]  /*0870*/  BSYNC.RECONVERGENT B0 ;  /* 0x0000000000007941 */ /* 0x000fea0003800200 */
.L_x_165:
[----:B------:R-:W0:Y:S01]  /*0880*/  F2F.F64.F32 R6, R11 ;  /* 0x0000000b00067310 */ /* 0x000e220000201800 */
[----:B------:R-:W-:Y:S01]  /*0890*/  IMAD.MOV.U32 R2, RZ, RZ, 0x54442d18 ;  /* 0x54442d18ff027424 */ /* 0x000fe200078e00ff */
[----:B------:R-:W-:Y:S01]  /*08a0*/  BSSY.RECONVERGENT B0, `(.L_x_168) ;  /* 0x000000d000007945 */ /* 0x000fe20003800200 */
[----:B------:R-:W-:-:S06]  /*08b0*/  IMAD.MOV.U32 R3, RZ, RZ, 0x400921fb ;  /* 0x400921fbff037424 */ /* 0x000fcc00078e00ff */
[----:B0-----:R-:W-:-:S14]  /*08c0*/  DSETP.GE.AND P0, PT, R6, R2, PT ;  /* 0x000000020600722a */ /* 0x001fdc0003f06000 */
[----:B------:R-:W-:Y:S05]  /*08d0*/  @!P0 BRA `(.L_x_169) ;  /* 0x0000000000248947 */ /* 0x000fea0003800000 */
[----:B------:R-:W-:Y:S01]  /*08e0*/  BSSY.RECONVERGENT B1, `(.L_x_169) ;  /* 0x0000008000017945 */ /* 0x000fe20003800200 */
[----:B------:R-:W-:Y:S01]  /*08f0*/  MOV R16, 0x54442d18 ;  /* 0x54442d1800107802 */ /* 0x000fe20000000f00 */
[----:B------:R-:W-:-:S07]  /*0900*/  IMAD.MOV.U32 R17, RZ, RZ, 0x400921fb ;  /* 0x400921fbff117424 */ /* 0x000fce00078e00ff */
.L_x_170:
[----:B------:R-:W-:-:S06]  /*0910*/  DADD R14, R6, -R16 ;  /* 0x00000000060e7229 */ /* 0x000fcc0000000810 */
[----:B------:R-:W0:Y:S08]  /*0920*/  F2F.F32.F64 R11, R14 ;  /* 0x0000000e000b7310 */ /* 0x000e300000301000 */
[----:B0-----:R-:W0:Y:S02]  /*0930*/  F2F.F64.F32 R6, R11 ;  /* 0x0000000b00067310 */ /* 0x001e240000201800 */
[----:B0-----:R-:W-:-:S14]  /*0940*/  DSETP.GE.AND P0, PT, R6, R2, PT ;  /* 0x000000020600722a */ /* 0x001fdc0003f06000 */
[----:B------:R-:W-:Y:S05]  /*0950*/  @P0 BRA `(.L_x_170) ;  /* 0xfffffffc00ec0947 */ /* 0x000fea000383ffff */
[----:B------:R-:W-:Y:S05]  /*0960*/  BSYNC.RECONVERGENT B1 ;  /* 0x0000000000017941 */ /* 0x000fea0003800200 */
.L_x_169:
[----:B------:R-:W-:Y:S05]  /*0970*/  BSYNC.RECONVERGENT B0 ;  /* 0x0000000000007941 */ /* 0x000fea0003800200 */
.L_x_168:
[----:B------:R-:W0:Y:S08]  /*0980*/  LDC R14, c[0x0][0x3c8] ;  /* 0x0000f200ff0e7b82 */ /* 0x000e300000000800 */
[----:B------:R-:W0:Y:S02]  /*0990*/  LDC R0, c[0x0][0x3c4] ;  /* 0x0000f100ff007b82 */ /* 0x000e240000000800 */
[----:B0-----:R-:W-:-:S04]  /*09a0*/  FADD R5, R14, -R0 ;  /* 0x800000000e057221 */ /* 0x001fc80000000000 */
[C---:B------:R-:W-:Y:S01]  /*09b0*/  FFMA R14, R5.reuse, -0.019999999552965164185, R14 ;  /* 0xbca3d70a050e7823 */ /* 0x040fe2000000000e */
[----:B------:R-:W-:-:S04]  /*09c0*/  FFMA R6, R5, 0.019999999552965164185, R0 ;  /* 0x3ca3d70a05067823 */ /* 0x000fc80000000000 */
[----:B------:R-:W-:-:S04]  /*09d0*/  FSETP.GT.AND P0, PT, R11, R14, PT ;  /* 0x0000000e0b00720b */ /* 0x000fc80003f04000 */
[----:B------:R-:W-:-:S13]  /*09e0*/  FSETP.GEU.AND P0, PT, R11, R6, !P0 ;  /* 0x000000060b00720b */ /* 0x000fda000470e000 */
[----:B------:R-:W0:Y:S02]  /*09f0*/  @!P0 LDC.64 R6, c[0x0][0x3a8] ;  /* 0x0000ea00ff068b82 */ /* 0x000e240000000a00 */
[----:B0-----:R-:W-:-:S05]  /*0a00*/  @!P0 IMAD.WIDE R6, R8, 0x4, R6 ;  /* 0x0000000408068825 */ /* 0x001fca00078e0206 */
[----:B------:R0:W-:Y:S01]  /*0a10*/  @!P0 STG.E desc[UR6][R6.64], RZ ;  /* 0x000000ff06008986 */ /* 0x0001e2000c101906 */
[----:B------:R-:W-:Y:S05]  /*0a20*/  @!P0 EXIT ;  /* 0x000000000000894d */ /* 0x000fea0003800000 */
[----:B0-----:R-:W0:Y:S08]  /*0a30*/  LDC R6, c[0x0][0x3d0] ;  /* 0x0000f400ff067b82 */ /* 0x001e300000000800 */
        /* <DEDUP_REMOVED lines=10> */
[C-C-:B------:R-:W-:Y:S01]  /*0ae0*/  FADD R6, -R12.reuse, R11.reuse ;  /* 0x0000000b0c067221 */ /* 0x140fe20000000100 */
[----:B------:R-:W-:Y:S01]  /*0af0*/  UMOV UR4, 0x54442d18 ;  /* 0x54442d1800047882 */ /* 0x000fe20000000000 */
[----:B------:R-:W-:Y:S02]  /*0b00*/  UMOV UR5, 0x401921fb ;  /* 0x401921fb00057882 */ /* 0x000fe40000000000 */
[----:B------:R-:W-:Y:S01]  /*0b10*/  FADD R6, -R9, R6 ;  /* 0x0000000609067221 */ /* 0x000fe20000000100 */
[----:B------:R-:W-:-:S03]  /*0b20*/  FADD R9, R12, R11 ;  /* 0x0000000b0c097221 */ /* 0x000fc60000000000 */
[----:B------:R-:W1:Y:S01]  /*0b30*/  F2F.F64.F32 R12, |R6| ;  /* 0x40000006000c7310 */ /* 0x000e620000201800 */
[----:B------:R-:W-:-:S07]  /*0b40*/  FADD R9, -R10, R9 ;  /* 0x000000090a097221 */ /* 0x000fce0000000100 */
[----:B0-----:R-:W0:Y:S01]  /*0b50*/  F2F.F64.F32 R14, |R9| ;  /* 0x40000009000e7310 */ /* 0x001e220000201800 */
[C---:B-1----:R-:W-:Y:S02]  /*0b60*/  DADD R16, R12.reuse, -UR4 ;  /* 0x800000040c107e29 */ /* 0x042fe40008000000 */
[----:B------:R-:W-:Y:S02]  /*0b70*/  DSETP.GT.AND P0, PT, R12, R2, PT ;  /* 0x000000020c00722a */ /* 0x000fe40003f04000 */
[----:B0-----:R-:W-:-:S06]  /*0b80*/  DADD R18, R14, -UR4 ;  /* 0x800000040e127e29 */ /* 0x001fcc0008000000 */
[----:B------:R-:W0:Y:S01]  /*0b90*/  F2F.F32.F64 R17, R16 ;  /* 0x0000001000117310 */ /* 0x000e220000301000 */
[----:B------:R-:W-:-:S07]  /*0ba0*/  DSETP.GT.AND P1, PT, R14, R2, PT ;  /* 0x000000020e00722a */ /* 0x000fce0003f24000 */
[----:B------:R-:W1:Y:S01]  /*0bb0*/  F2F.F32.F64 R18, R18 ;  /* 0x0000001200127310 */ /* 0x000e620000301000 */
[----:B0-----:R-:W-:Y:S02]  /*0bc0*/  FSEL R2, |R17|, |R6|, P0 ;  /* 0x4000000611027208 */ /* 0x001fe40000000200 */
[----:B-1----:R-:W-:-:S04]  /*0bd0*/  FSEL R3, |R18|, |R9|, P1 ;  /* 0x4000000912037208 */ /* 0x002fc80000800200 */
[----:B------:R-:W-:-:S04]  /*0be0*/  FMNMX R2, R2, R3, !PT ;  /* 0x0000000302027209 */ /* 0x000fc80007800000 */
[----:B------:R-:W-:-:S13]  /*0bf0*/  FSETP.GT.AND P0, PT, R2, 0.0099999997764825820923, PT ;  /* 0x3c23d70a0200780b */ /* 0x000fda0003f04000 */
[----:B------:R-:W0:Y:S02]  /*0c00*/  @P0 LDC.64 R2, c[0x0][0x3a8] ;  /* 0x0000ea00ff020b82 */ /* 0x000e240000000a00 */
[----:B0-----:R-:W-:-:S05]  /*0c10*/  @P0 IMAD.WIDE R2, R8, 0x4, R2 ;  /* 0x0000000408020825 */ /* 0x001fca00078e0202 */
[----:B------:R0:W-:Y:S01]  /*0c20*/  @P0 STG.E desc[UR6][R2.64], RZ ;  /* 0x000000ff02000986 */ /* 0x0001e2000c101906 */
[----:B------:R-:W-:Y:S05]  /*0c30*/  @P0 EXIT ;  /* 0x000000000000094d */ /* 0x000fea0003800000 */
[----:B0-----:R-:W0:Y:S01]  /*0c40*/  MUFU.RCP R2, R5 ;  /* 0x0000000500027308 */ /* 0x001e220000001000 */
[----:B------:R-:W-:Y:S01]  /*0c50*/  FADD R0, R11, -R0 ;  /* 0x800000000b007221 */ /* 0x000fe20000000000 */
        /* <DEDUP_REMOVED lines=10> */
[----:B------:R-:W-:Y:S05]  /*0d00*/  CALL.REL.NOINC `($__internal_2_$__cuda_sm3x_div_rn_noftz_f32_slowpath) ;  /* 0x0000000400287944 */ /* 0x000fea0003c00000 */
[----:B------:R-:W-:-:S07]  /*0d10*/  MOV R6, R0 ;  /* 0x0000000000067202 */ /* 0x000fce0000000f00 */
.L_x_172:
[----:B------:R-:W-:Y:S05]  /*0d20*/  BSYNC.RECONVERGENT B0 ;  /* 0x0000000000007941 */ /* 0x000fea0003800200 */
.L_x_171:
[----:B------:R-:W0:Y:S01]  /*0d30*/  LDCU UR4, c[0x0][0x3cc] ;  /* 0x00007980ff0477ac */ /* 0x000e220008000800 */
[----:B------:R-:W1:Y:S01]  /*0d40*/  MUFU.RCP R2, R7 ;  /* 0x0000000700027308 */ /* 0x000e620000001000 */
[----:B------:R-:W-:Y:S01]  /*0d50*/  BSSY.RECONVERGENT B0, `(.L_x_173) ;  /* 0x000000d000007945 */ /* 0x000fe20003800200 */
[----:B0-----:R-:W-:Y:S01]  /*0d60*/  FADD R0, R4, -UR4 ;  /* 0x8000000404007e21 */ /* 0x001fe20008000000 */
[----:B-1----:R-:W-:-:S05]  /*0d70*/  FFMA R3, -R7, R2, 1 ;  /* 0x3f80000007037423 */ /* 0x002fca0000000102 */
[----:B------:R-:W0:Y:S01]  /*0d80*/  FCHK P0, R0, R7 ;  /* 0x0000000700007302 */ /* 0x000e220000000000 */
[----:B------:R-:W-:-:S04]  /*0d90*/  FFMA R3, R2, R3, R2 ;  /* 0x0000000302037223 */ /* 0x000fc80000000002 */
[----:B------:R-:W-:-:S04]  /*0da0*/  FFMA R2, R0, R3, RZ ;  /* 0x0000000300027223 */ /* 0x000fc800000000ff */
[----:B------:R-:W-:-:S04]  /*0db0*/  FFMA R4, -R7, R2, R0 ;  /* 0x0000000207047223 */ /* 0x000fc80000000100 */
[----:B------:R-:W-:Y:S01]  /*0dc0*/  FFMA R4, R3, R4, R2 ;  /* 0x0000000403047223 */ /* 0x000fe20000000002 */
[----:B0-----:R-:W-:Y:S06]  /*0dd0*/  @!P0 BRA `(.L_x_174) ;  /* 0x0000000000108947 */ /* 0x001fec0003800000 */
[----:B------:R-:W-:Y:S01]  /*0de0*/  IMAD.MOV.U32 R3, RZ, RZ, R7 ;  /* 0x000000ffff037224 */ /* 0x000fe200078e0007 */
[----:B------:R-:W-:-:S07]  /*0df0*/  MOV R2, 0xe10 ;  /* 0x00000e1000027802 */ /* 0x000fce0000000f00 */
[----:B------:R-:W-:Y:S05]  /*0e00*/  CALL.REL.NOINC `($__internal_2_$__cuda_sm3x_div_rn_noftz_f32_slowpath) ;  /* 0x0000000000e87944 */ /* 0x000fea0003c00000 */
[----:B------:R-:W-:-:S07]  /*0e10*/  IMAD.MOV.U32 R4, RZ, RZ, R0 ;  /* 0x000000ffff047224 */ /* 0x000fce00078e0000 */
.L_x_174:
[----:B------:R-:W-:Y:S05]  /*0e20*/  BSYNC.RECONVERGENT B0 ;  /* 0x0000000000007941 */ /* 0x000fea0003800200 */
.L_x_173:
[----:B------:R-:W0:Y:S01]  /*0e30*/  LDC.64 R2, c[0x0][0x3b0] ;  /* 0x0000ec00ff027b82 */ /* 0x000e220000000a00 */
[----:B------:R-:W-:Y:S01]  /*0e40*/  FADD.SAT R0, RZ, R6 ;  /* 0x00000006ff007221 */ /* 0x000fe20000002000 */
[----:B0-----:R-:W-:Y:S01]  /*0e50*/  IADD3 R10, PT, PT, R2, -0x1, RZ ;  /* 0xffffffff020a7810 */ /* 0x001fe20007ffe0ff */
[----:B------:R-:W-:Y:S02]  /*0e60*/  VIADD R6, R3, 0xffffffff ;  /* 0xffffffff03067836 */ /* 0x000fe40000000000 */
[----:B------:R-:W-:Y:S01]  /*0e70*/  FADD.SAT R3, RZ, R4 ;  /* 0x00000004ff037221 */ /* 0x000fe20000002000 */
[----:B------:R-:W-:Y:S02]  /*0e80*/  I2FP.F32.S32 R5, R10 ;  /* 0x0000000a00057245 */ /* 0x000fe40000201400 */
[----:B------:R-:W-:-:S03]  /*0e90*/  I2FP.F32.S32 R12, R6 ;  /* 0x00000006000c7245 */ /* 0x000fc60000201400 */
[----:B------:R-:W-:Y:S02]  /*0ea0*/  FMUL R0, R0, R5 ;  /* 0x0000000500007220 */ /* 0x000fe40000400000 */
[----:B------:R-:W0:Y:S01]  /*0eb0*/  LDC.64 R4, c[0x0][0x390] ;  /* 0x0000e400ff047b82 */ /* 0x000e220000000a00 */
[----:B------:R-:W-:Y:S01]  /*0ec0*/  FMUL R3, R3, R12 ;  /* 0x0000000c03037220 */ /* 0x000fe20000400000 */
[----:B------:R-:W1:Y:S08]  /*0ed0*/  F2I.FLOOR.NTZ R9, R0 ;  /* 0x0000000000097305 */ /* 0x000e700000207100 */
[----:B------:R-:W2:Y:S01]  /*0ee0*/  F2I.FLOOR.NTZ R7, R3 ;  /* 0x0000000300077305 */ /* 0x000ea20000207100 */
[----:B-1----:R-:W-:-:S05]  /*0ef0*/  VIADDMNMX R15, R9, 0x1, R10, PT ;  /* 0x00000001090f7846 */ /* 0x002fca000380010a */
[CC--:B--2---:R-:W-:Y:S01]  /*0f00*/  IMAD R13, R7.reuse, R2.reuse, R15 ;  /* 0x00000002070d7224 */ /* 0x0c4fe200078e020f */
[C---:B------:R-:W-:Y:S01]  /*0f10*/  VIADDMNMX R14, R7.reuse, 0x1, R6, PT ;  /* 0x00000001070e7846 */ /* 0x040fe20003800106 */
[----:B------:R-:W-:Y:S02]  /*0f20*/  IMAD R11, R7, R2, R9 ;  /* 0x00000002070b7224 */ /* 0x000fe400078e0209 */
[----:B0-----:R-:W-:-:S04]  /*0f30*/  IMAD.WIDE R12, R13, 0x4, R4 ;  /* 0x000000040d0c7825 */ /* 0x001fc800078e0204 */
[----:B------:R-:W-:Y:S01]  /*0f40*/  IMAD R17, R14, R2, R9 ;  /* 0x000000020e117224 */ /* 0x000fe200078e0209 */
[----:B------:R-:W2:Y:S01]  /*0f50*/  LDG.E R6, desc[UR6][R12.64] ;  /* 0x000000060c067981 */ /* 0x000ea2000c1e1900 */
[----:B------:R-:W-:-:S04]  /*0f60*/  IMAD.WIDE R10, R11, 0x4, R4 ;  /* 0x000000040b0a7825 */ /* 0x000fc800078e0204 */
[----:B------:R-:W-:Y:S02]  /*0f70*/  IMAD R19, R14, R2, R15 ;  /* 0x000000020e137224 */ /* 0x000fe400078e020f */
[--C-:B------:R-:W-:Y:S01]  /*0f80*/  IMAD.WIDE R14, R17, 0x4, R4.reuse ;  /* 0x00000004110e7825 */ /* 0x100fe200078e0204 */
[----:B------:R-:W3:Y:S03]  /*0f90*/  LDG.E R10, desc[UR6][R10.64] ;  /* 0x000000060a0a7981 */ /* 0x000ee6000c1e1900 */
[----:B------:R-:W-:Y:S02]  /*0fa0*/  IMAD.WIDE R4, R19, 0x4, R4 ;  /* 0x0000000413047825 */ /* 0x000fe400078e0204 */
[----:B------:R-:W4:Y:S04]  /*0fb0*/  LDG.E R15, desc[UR6][R14.64] ;  /* 0x000000060e0f7981 */ /* 0x000f28000c1e1900 */
[----:B------:R-:W5:Y:S01]  /*0fc0*/  LDG.E R16, desc[UR6][R4.64] ;  /* 0x0000000604107981 */ /* 0x000f62000c1e1900 */
[----:B------:R-:W-:-:S02]  /*0fd0*/  I2FP.F32.S32 R9, R9 ;  /* 0x0000000900097245 */ /* 0x000fc40000201400 */
[----:B------:R-:W-:-:S03]  /*0fe0*/  I2FP.F32.S32 R2, R7 ;  /* 0x0000000700027245 */ /* 0x000fc60000201400 */
[----:B------:R-:W-:Y:S01]  /*0ff0*/  FADD R9, R0, -R9 ;  /* 0x8000000900097221 */ /* 0x000fe20000000000 */
[----:B--2---:R-:W-:-:S04]  /*1000*/  FSETP.NE.AND P0, PT, |R6|, +INF , PT ;  /* 0x7f8000000600780b */ /* 0x004fc80003f05200 */
[----:B---3--:R-:W-:-:S04]  /*1010*/  FSETP.NE.AND P0, PT, |R10|, +INF , P0 ;  /* 0x7f8000000a00780b */ /* 0x008fc80000705200 */
[----:B----4-:R-:W-:-:S04]  /*1020*/  FSETP.NE.AND P0, PT, |R15|, +INF , P0 ;  /* 0x7f8000000f00780b */ /* 0x010fc80000705200 */
[----:B-----5:R-:W-:-:S13]  /*1030*/  FSETP.NE.AND P0, PT, |R16|, +INF , P0 ;  /* 0x7f8000001000780b */ /* 0x020fda0000705200 */
[----:B------:R-:W0:Y:S02]  /*1040*/  @!P0 LDC.64 R12, c[0x0][0x3a8] ;  /* 0x0000ea00ff0c8b82 */ /* 0x000e240000000a00 */
[----:B0-----:R-:W-:-:S05]  /*1050*/  @!P0 IMAD.WIDE R12, R8, 0x4, R12 ;  /* 0x00000004080c8825 */ /* 0x001fca00078e020c */
[----:B------:R0:W-:Y:S01]  /*1060*/  @!P0 STG.E desc[UR6][R12.64], RZ ;  /* 0x000000ff0c008986 */ /* 0x0001e2000c101906 */
[----:B------:R-:W-:Y:S05]  /*1070*/  @!P0 EXIT ;  /* 0x000000000000894d */ /* 0x000fea0003800000 */
[----:B------:R-:W1:Y:S01]  /*1080*/  LDC.64 R4, c[0x0][0x3a8] ;  /* 0x0000ea00ff047b82 */ /* 0x000e620000000a00 */
[C---:B------:R-:W-:Y:S01]  /*1090*/  FMUL R0, R9.reuse, R16 ;  /* 0x0000001009007220 */ /* 0x040fe20000400000 */
[----:B------:R-:W-:Y:S01]  /*10a0*/  FADD R7, -R9, 1 ;  /* 0x3f80000009077421 */ /* 0x000fe20000000100 */
[----:B------:R-:W-:Y:S01]  /*10b0*/  FADD R11, R3, -R2 ;  /* 0x80000002030b7221 */ /* 0x000fe20000000000 */
[----:B------:R-:W-:Y:S02]  /*10c0*/  FMUL R3, R9, R6 ;  /* 0x0000000609037220 */ /* 0x000fe40000400000 */
[-C--:B------:R-:W-:Y:S02]  /*10d0*/  FFMA R0, R15, R7.reuse, R0 ;  /* 0x000000070f007223 */ /* 0x080fe40000000000 */
[----:B------:R-:W-:Y:S02]  /*10e0*/  FFMA R3, R10, R7, R3 ;  /* 0x000000070a037223 */ /* 0x000fe40000000003 */
[C---:B------:R-:W-:Y:S01]  /*10f0*/  FMUL R2, R11.reuse, R0 ;  /* 0x000000000b027220 */ /* 0x040fe20000400000 */
[----:B------:R-:W-:-:S04]  /*1100*/  FADD R0, -R11, 1 ;  /* 0x3f8000000b007421 */ /* 0x000fc80000000100 */
[----:B------:R-:W-:-:S05]  /*1110*/  FFMA R0, R3, R0, R2 ;  /* 0x0000000003007223 */ /* 0x000fca0000000002 */
[----:B------:R-:W-:Y:S01]  /*1120*/  FSETP.NE.AND P0, PT, |R0|, +INF , PT ;  /* 0x7f8000000000780b */ /* 0x000fe20003f05200 */
[----:B-1----:R-:W-:-:S03]  /*1130*/  IMAD.WIDE R4, R8, 0x4, R4 ;  /* 0x0000000408047825 */ /* 0x002fc600078e0204 */
[----:B------:R-:W-:-:S05]  /*1140*/  FSEL R3, R0, RZ, P0 ;  /* 0x000000ff00037208 */ /* 0x000fca0000000000 */
[----:B------:R-:W-:Y:S01]  /*1150*/  STG.E desc[UR6][R4.64], R3 ;  /* 0x0000000304007986 */ /* 0x000fe2000c101906 */
[----:B------:R-:W-:Y:S05]  /*1160*/  EXIT ;  /* 0x000000000000794d */ /* 0x000fea0003800000 */
.L_x_164:
[----:B------:R-:W0:Y:S02]  /*1170*/  LDC.64 R2, c[0x0][0x3a8] ;  /* 0x0000ea00ff027b82 */ /* 0x000e240000000a00 */
[----:B0-----:R-:W-:-:S05]  /*1180*/  IMAD.WIDE R2, R8, 0x4, R2 ;  /* 0x0000000408027825 */ /* 0x001fca00078e0202 */
[----:B------:R-:W-:Y:S01]  /*1190*/  STG.E desc[UR6][R2.64], RZ ;  /* 0x000000ff02007986 */ /* 0x000fe2000c101906 */
[----:B------:R-:W-:Y:S05]  /*11a0*/  EXIT ;  /* 0x000000000000794d */ /* 0x000fea0003800000 */
        .weak           $__internal_2_$__cuda_sm3x_div_rn_noftz_f32_slowpath
        .type           $__internal_2_$__cuda_sm3x_div_rn_noftz_f32_slowpath,@function
        .size           $__internal_2_$__cuda_sm3x_div_rn_noftz_f32_slowpath,(.L_x_216 - $__internal_2_$__cuda_sm3x_div_rn_noftz_f32_slowpath)
$__internal_2_$__cuda_sm3x_div_rn_noftz_f32_slowpath:
[----:B------:R-:W-:Y:S01]  /*11b0*/  SHF.R.U32.HI R9, RZ, 0x17, R3 ;  /* 0x00000017ff097819 */ /* 0x000fe20000011603 */
[----:B------:R-:W-:Y:S01]  /*11c0*/  BSSY.RECONVERGENT B1, `(.L_x_175) ;  /* 0x0000062000017945 */ /* 0x000fe20003800200 */
[----:B------:R-:W-:Y:S02]  /*11d0*/  SHF.R.U32.HI R5, RZ, 0x17, R0 ;  /* 0x00000017ff057819 */ /* 0x000fe40000011600 */
[----:B------:R-:W-:Y:S02]  /*11e0*/  LOP3.LUT R14, R9, 0xff, RZ, 0xc0, !PT ;  /* 0x000000ff090e7812 */ /* 0x000fe400078ec0ff */
[----:B------:R-:W-:-:S03]  /*11f0*/  LOP3.LUT R12, R5, 0xff, RZ, 0xc0, !PT ;  /* 0x000000ff050c7812 */ /* 0x000fc600078ec0ff */
[----:B------:R-:W-:Y:S01]  /*1200*/  VIADD R10, R14, 0xffffffff ;  /* 0xffffffff0e0a7836 */ /* 0x000fe20000000000 */
[----:B------:R-:W-:-:S04]  /*1210*/  IADD3 R9, PT, PT, R12, -0x1, RZ ;  /* 0xffffffff0c097810 */ /* 0x000fc80007ffe0ff */
        /* <DEDUP_REMOVED lines=27> */
.L_x_176:
[----:B------:R-:W-:Y:S01]  /*13d0*/  LEA R10, R14, 0xc0800000, 0x17 ;  /* 0xc08000000e0a7811 */ /* 0x000fe200078eb8ff */
[----:B------:R-:W-:Y:S04]  /*13e0*/  BSSY.RECONVERGENT B2, `(.L_x_181) ;  /* 0x0000036000027945 */ /* 0x000fe80003800200 */
[----:B------:R-:W-:Y:S01]  /*13f0*/  IMAD.IADD R10, R3, 0x1, -R10 ;  /* 0x00000001030a7824 */ /* 0x000fe200078e0a0a */
[----:B------:R-:W-:-:S03]  /*1400*/  IADD3 R3, PT, PT, R12, -0x7f, RZ ;  /* 0xffffff810c037810 */ /* 0x000fc60007ffe0ff */
[----:B------:R0:W1:Y:S01]  /*1410*/  MUFU.RCP R9, R10 ;  /* 0x0000000a00097308 */ /* 0x0000620000001000 */
[----:B------:R-:W-:Y:S01]  /*1420*/  FADD.FTZ R11, -R10, -RZ ;  /* 0x800000ff0a0b7221 */ /* 0x000fe20000010100 */
[C---:B------:R-:W-:Y:S01]  /*1430*/  IMAD R0, R3.reuse, -0x800000, R0 ;  /* 0xff80000003007824 */ /* 0x040fe200078e0200 */
[----:B0-----:R-:W-:-:S05]  /*1440*/  IADD3 R10, PT, PT, R3, 0x7f, -R14 ;  /* 0x0000007f030a7810 */ /* 0x001fca0007ffe80e */
[----:B------:R-:W-:Y:S02]  /*1450*/  IMAD.IADD R10, R10, 0x1, R5 ;  /* 0x000000010a0a7824 */ /* 0x000fe400078e0205 */
[----:B-1----:R-:W-:-:S04]  /*1460*/  FFMA R12, R9, R11, 1 ;  /* 0x3f800000090c7423 */ /* 0x002fc8000000000b */
        /* <DEDUP_REMOVED lines=8> */
[----:B------:R-:W-:-:S05]  /*14f0*/  IMAD.IADD R11, R3, 0x1, R10 ;  /* 0x00000001030b7824 */ /* 0x000fca00078e020a */
[----:B------:R-:W-:-:S04]  /*1500*/  IADD3 R3, PT, PT, R11, -0x1, RZ ;  /* 0xffffffff0b037810 */ /* 0x000fc80007ffe0ff */
        /* <DEDUP_REMOVED lines=10> */
[CCC-:B------:R-:W-:Y:S01]  /*15b0*/  FFMA.RM R10, R16.reuse, R12.reuse, R9.reuse ;  /* 0x0000000c100a7223 */ /* 0x1c0fe20000004009 */
[C---:B------:R-:W-:Y:S02]  /*15c0*/  ISETP.NE.AND P2, PT, R11.reuse, RZ, PT ;  /* 0x000000ff0b00720c */ /* 0x040fe40003f45270 */
[----:B------:R-:W-:Y:S02]  /*15d0*/  ISETP.NE.AND P1, PT, R11, RZ, PT ;  /* 0x000000ff0b00720c */ /* 0x000fe40003f25270 */
[----:B------:R-:W-:Y:S01]  /*15e0*/  LOP3.LUT R5, R3, 0x7fffff, RZ, 0xc0, !PT ;  /* 0x007fffff03057812 */ /* 0x000fe200078ec0ff */
[----:B------:R-:W-:Y:S01]  /*15f0*/  FFMA.RP R3, R16, R12, R9 ;  /* 0x0000000c10037223 */ /* 0x000fe20000008009 */
[----:B------:R-:W-:Y:S02]  /*1600*/  VIADD R12, R11, 0x20 ;  /* 0x000000200b0c7836 */ /* 0x000fe40000000000 */
[----:B------:R-:W-:Y:S01]  /*1610*/  LOP3.LUT R5, R5, 0x800000, RZ, 0xfc, !PT ;  /* 0x0080000005057812 */ /* 0x000fe200078efcff */
[----:B------:R-:W-:Y:S01]  /*1620*/  IMAD.MOV R9, RZ, RZ, -R11 ;  /* 0x000000ffff097224 */ /* 0x000fe200078e0a0b */
[----:B------:R-:W-:-:S02]  /*1630*/  FSETP.NEU.FTZ.AND P0, PT, R3, R10, PT ;  /* 0x0000000a0300720b */ /* 0x000fc40003f1d000 */
[----:B------:R-:W-:Y:S02]  /*1640*/  SHF.L.U32 R12, R5, R12, RZ ;  /* 0x0000000c050c7219 */ /* 0x000fe400000006ff */
[----:B------:R-:W-:Y:S02]  /*1650*/  SEL R10, R9, RZ, P2 ;  /* 0x000000ff090a7207 */ /* 0x000fe40001000000 */
[----:B------:R-:W-:Y:S02]  /*1660*/  ISETP.NE.AND P1, PT, R12, RZ, P1 ;  /* 0x000000ff0c00720c */ /* 0x000fe40000f25270 */
[----:B------:R-:W-:Y:S02]  /*1670*/  SHF.R.U32.HI R10, RZ, R10, R5 ;  /* 0x0000000aff0a7219 */ /* 0x000fe40000011605 */
[----:B------:R-:W-:Y:S02]  /*1680*/  PLOP3.LUT P0, PT, P0, P1, PT, 0xf8, 0x8f ;  /* 0x00000000008f781c */ /* 0x000fe40000703f70 */
[----:B------:R-:W-:-:S02]  /*1690*/  SHF.R.U32.HI R12, RZ, 0x1, R10 ;  /* 0x00000001ff0c7819 */ /* 0x000fc4000001160a */
[----:B------:R-:W-:-:S04]  /*16a0*/  SEL R3, RZ, 0x1, !P0 ;  /* 0x00000001ff037807 */ /* 0x000fc80004000000 */
[----:B------:R-:W-:-:S04]  /*16b0*/  LOP3.LUT R3, R3, 0x1, R12, 0xf8, !PT ;  /* 0x0000000103037812 */ /* 0x000fc800078ef80c */
[----:B------:R-:W-:-:S04]  /*16c0*/  LOP3.LUT R3, R3, R10, RZ, 0xc0, !PT ;  /* 0x0000000a03037212 */ /* 0x000fc800078ec0ff */
[----:B------:R-:W-:-:S04]  /*16d0*/  IADD3 R3, PT, PT, R12, R3, RZ ;  /* 0x000000030c037210 */ /* 0x000fc80007ffe0ff */
[----:B------:R-:W-:Y:S01]  /*16e0*/  LOP3.LUT R0, R3, R0, RZ, 0xfc, !PT ;  /* 0x0000000003007212 */ /* 0x000fe200078efcff */
[----:B------:R-:W-:Y:S06]  /*16f0*/  BRA `(.L_x_184) ;  /* 0x0000000000107947 */ /* 0x000fec0003800000 */
.L_x_183:
[----:B------:R-:W-:-:S04]  /*1700*/  LOP3.LUT R0, R0, 0x80000000, RZ, 0xc0, !PT ;  /* 0x8000000000007812 */ /* 0x000fc800078ec0ff */
[----:B------:R-:W-:Y:S01]  /*1710*/  LOP3.LUT R0, R0, 0x7f800000, RZ, 0xfc, !PT ;  /* 0x7f80000000007812 */ /* 0x000fe200078efcff */
[----:B------:R-:W-:Y:S06]  /*1720*/  BRA `(.L_x_184) ;  /* 0x0000000000047947 */ /* 0x000fec0003800000 */
.L_x_182:
[----:B------:R-:W-:-:S07]  /*1730*/  IMAD R0, R10, 0x800000, R0 ;  /* 0x008000000a007824 */ /* 0x000fce00078e0200 */
.L_x_184:
[----:B------:R-:W-:Y:S05]  /*1740*/  BSYNC.RECONVERGENT B2 ;  /* 0x0000000000027941 */ /* 0x000fea0003800200 */
.L_x_181:
[----:B------:R-:W-:Y:S05]  /*1750*/  BRA `(.L_x_185) ;  /* 0x0000000000207947 */ /* 0x000fea0003800000 */
.L_x_180:
[----:B------:R-:W-:-:S04]  /*1760*/  LOP3.LUT R0, R3, 0x80000000, R0, 0x48, !PT ;  /* 0x8000000003007812 */ /* 0x000fc800078e4800 */
[----:B------:R-:W-:Y:S01]  /*1770*/  LOP3.LUT R0, R0, 0x7f800000, RZ, 0xfc, !PT ;  /* 0x7f80000000007812 */ /* 0x000fe200078efcff */
[----:B------:R-:W-:Y:S06]  /*1780*/  BRA `(.L_x_185) ;  /* 0x0000000000147947 */ /* 0x000fec0003800000 */
.L_x_179:
[----:B------:R-:W-:Y:S01]  /*1790*/  LOP3.LUT R0, R3, 0x80000000, R0, 0x48, !PT ;  /* 0x8000000003007812 */ /* 0x000fe200078e4800 */
[----:B------:R-:W-:Y:S06]  /*17a0*/  BRA `(.L_x_185) ;  /* 0x00000000000c7947 */ /* 0x000fec0003800000 */
.L_x_178:
[----:B------:R-:W0:Y:S01]  /*17b0*/  MUFU.RSQ R0, -QNAN ;  /* 0xffc0000000007908 */ /* 0x000e220000001400 */
[----:B------:R-:W-:Y:S05]  /*17c0*/  BRA `(.L_x_185) ;  /* 0x0000000000047947 */ /* 0x000fea0003800000 */
.L_x_177:
[----:B------:R-:W-:-:S07]  /*17d0*/  FADD.FTZ R0, R0, R3 ;  /* 0x0000000300007221 */ /* 0x000fce0000010000 */
.L_x_185:
[----:B------:R-:W-:Y:S05]  /*17e0*/  BSYNC.RECONVERGENT B1 ;  /* 0x0000000000017941 */ /* 0x000fea0003800200 */
.L_x_175:
[----:B------:R-:W-:-:S04]  /*17f0*/  HFMA2 R3, -RZ, RZ, 0, 0 ;  /* 0x00000000ff037431 */ /* 0x000fc800000001ff */
[----:B0-----:R-:W-:Y:S05]  /*1800*/  RET.REL.NODEC R2 `(_Z25grid_interpolation_kernelPKfS0_S0_S0_S0_Pfiiiifffff) ;  /* 0xffffffe402fc7950 */ /* 0x001fea0003c3ffff */
.L_x_186:
        /* <DEDUP_REMOVED lines=15> */
.L_x_216:


//--------------------- .text._Z22radon_transform_kernelPKfPfiiS0_S0_f --------------------------
	.section	.text._Z22radon_transform_kernelPKfPfiiS0_S0_f,"ax",@progbits
	.align	128
        .global         _Z22radon_transform_kernelPKfPfiiS0_S0_f
        .type           _Z22radon_transform_kernelPKfPfiiS0_S0_f,@function
        .size           _Z22radon_transform_kernelPKfPfiiS0_S0_f,(.L_x_217 - _Z22radon_transform_kernelPKfPfiiS0_S0_f)
        .other          _Z22radon_transform_kernelPKfPfiiS0_S0_f,@"STO_CUDA_ENTRY STV_DEFAULT"
_Z22radon_transform_kernelPKfPfiiS0_S0_f:
.text._Z22radon_transform_kernelPKfPfiiS0_S0_f:
[----:B------:R-:W-:Y:S01]  /*0000*/  LDC R1, c[0x0][0x37c] ;  /* 0x0000df00ff017b82 */ /* 0x000fe20000000800 */
[----:B------:R-:W0:Y:S07]  /*0010*/  S2R R3, SR_TID.X ;  /* 0x0000000000037919 */ /* 0x000e2e0000002100 */
[----:B------:R-:W0:Y:S01]  /*0020*/  S2UR UR4, SR_CTAID.X ;  /* 0x00000000000479c3 */ /* 0x000e220000002500 */
[----:B------:R-:W1:Y:S01]  /*0030*/  LDCU.64 UR6, c[0x0][0x390] ;  /* 0x00007200ff0677ac */ /* 0x000e620008000a00 */
[----:B------:R-:W2:Y:S06]  /*0040*/  S2R R0, SR_TID.Y ;  /* 0x0000000000007919 */ /* 0x000eac0000002200 */
[----:B------:R-:W0:Y:S08]  /*0050*/  LDC R4, c[0x0][0x360] ;  /* 0x0000d800ff047b82 */ /* 0x000e300000000800 */
[----:B------:R-:W2:Y:S08]  /*0060*/  S2UR UR5, SR_CTAID.Y ;  /* 0x00000000000579c3 */ /* 0x000eb00000002600 */
[----:B------:R-:W2:Y:S01]  /*0070*/  LDC R5, c[0x0][0x364] ;  /* 0x0000d900ff057b82 */ /* 0x000ea20000000800 */
[----:B0-----:R-:W-:-:S05]  /*0080*/  IMAD R4, R4, UR4, R3 ;  /* 0x0000000404047c24 */ /* 0x001fca000f8e0203 */
[----:B-1----:R-:W-:Y:S01]  /*0090*/  ISETP.GE.AND P0, PT, R4, UR7, PT ;  /* 0x0000000704007c0c */ /* 0x002fe2000bf06270 */
[----:B--2---:R-:W-:-:S05]  /*00a0*/  IMAD R5, R5, UR5, R0 ;  /* 0x0000000505057c24 */ /* 0x004fca000f8e0200 */
[----:B------:R-:W-:-:S13]  /*00b0*/  ISETP.GE.OR P0, PT, R5, UR6, P0 ;  /* 0x0000000605007c0c */ /* 0x000fda0008706670 */
[----:B------:R-:W-:Y:S05]  /*00c0*/  @P0 EXIT ;  /* 0x000000000000094d */ /* 0x000fea0003800000 */
[----:B------:R-:W0:Y:S01]  /*00d0*/  LDC R0, c[0x0][0x3a8] ;  /* 0x0000ea00ff007b82 */ /* 0x000e220000000800 */
[----:B------:R-:W-:Y:S01]  /*00e0*/  I2FP.F32.U32 R7, UR6 ;  /* 0x0000000600077c45 */ /* 0x000fe20008201000 */
[----:B------:R-:W1:Y:S03]  /*00f0*/  LDCU.64 UR8, c[0x0][0x358] ;  /* 0x00006b00ff0877ac */ /* 0x000e660008000a00 */
[----:B------:R-:W2:Y:S02]  /*0100*/  MUFU.RCP R2, R7 ;  /* 0x0000000700027308 */ /* 0x000ea40000001000 */
[----:B--2---:R-:W-:Y:S01]  /*0110*/  FFMA R3, -R7, R2, 1 ;  /* 0x3f80000007037423 */ /* 0x004fe20000000102 */
[----:B0-----:R-:W-:-:S03]  /*0120*/  FADD R0, R0, R0 ;  /* 0x0000000000007221 */ /* 0x001fc60000000000 */
[----:B------:R-:W-:Y:S02]  /*0130*/  FFMA R3, R2, R3, R2 ;  /* 0x0000000302037223 */ /* 0x000fe40000000002 */
[----:B------:R-:W0:Y:S02]  /*0140*/  FCHK P0, R0, R7 ;  /* 0x0000000700007302 */ /* 0x000e240000000000 */
[----:B------:R-:W-:-:S04]  /*0150*/  FFMA R6, R0, R3, RZ ;  /* 0x0000000300067223 */ /* 0x000fc800000000ff */
[----:B------:R-:W-:-:S04]  /*0160*/  FFMA R2, -R7, R6, R0 ;  /* 0x0000000607027223 */ /* 0x000fc80000000100 */
[----:B------:R-:W-:Y:S01]  /*0170*/  FFMA R6, R3, R2, R6 ;  /* 0x0000000203067223 */ /* 0x000fe20000000006 */
[----:B01----:R-:W-:Y:S06]  /*0180*/  @!P0 BRA `(.L_x_187) ;  /* 0x0000000000148947 */ /* 0x003fec0003800000 */
[----:B------:R-:W-:Y:S02]  /*0190*/  MOV R2, R0 ;  /* 0x0000000000027202 */ /* 0x000fe40000000f00 */
[----:B------:R-:W-:Y:S02]  /*01a0*/  MOV R3, R7 ;  /* 0x0000000700037202 */ /* 0x000fe40000000f00 */
[----:B------:R-:W-:-:S07]  /*01b0*/  MOV R21, 0x1d0 ;  /* 0x000001d000157802 */ /* 0x000fce0000000f00 */
[----:B------:R-:W-:Y:S05]  /*01c0*/  CALL.REL.NOINC `($__internal_3_$__cuda_sm3x_div_rn_noftz_f32_slowpath) ;  /* 0x0000000800f07944 */ /* 0x000fea0003c00000 */
[----:B------:R-:W-:-:S07]  /*01d0*/  MOV R6, R19 ;  /* 0x0000001300067202 */ /* 0x000fce0000000f00 */
.L_x_187:
[----:B------:R-:W0:Y:S01]  /*01e0*/  LDCU UR5, c[0x0][0x390] ;  /* 0x00007200ff0577ac */ /* 0x000e220008000800 */
[----:B------:R-:W-:Y:S01]  /*01f0*/  HFMA2 R9, -RZ, RZ, 0, 0 ;  /* 0x00000000ff097431 */ /* 0x000fe200000001ff */
[----:B0-----:R-:W-:-:S09]  /*0200*/  UISETP.GE.U32.AND UP0, UPT, UR5, 0x2, UPT ;  /* 0x000000020500788c */ /* 0x001fd2000bf06070 */
[----:B------:R-:W-:Y:S05]  /*0210*/  BRA.U !UP0, `(.L_x_188) ;  /* 0x0000000908c47547 */ /* 0x000fea000b800000 */
[----:B------:R-:W0:Y:S08]  /*0220*/  LDC.64 R2, c[0x0][0x398] ;  /* 0x0000e600ff027b82 */ /* 0x000e300000000a00 */
[----:B------:R-:W1:Y:S08]  /*0230*/  LDC.64 R12, c[0x0][0x3a0] ;  /* 0x0000e800ff0c7b82 */ /* 0x000e700000000a00 */
[----:B------:R-:W2:Y:S01]  /*0240*/  LDC R11, c[0x0][0x3a8] ;  /* 0x0000ea00ff0b7b82 */ /* 0x000ea20000000800 */
[----:B0-----:R-:W-:-:S05]  /*0250*/  IMAD.WIDE R2, R4, 0x4, R2 ;  /* 0x0000000404027825 */ /* 0x001fca00078e0202 */
[----:B------:R-:W3:Y:S01]  /*0260*/  LDG.E R8, desc[UR8][R2.64] ;  /* 0x0000000802087981 */ /* 0x000ee2000c1e1900 */
[----:B-1----:R-:W-:-:S05]  /*0270*/  IMAD.WIDE R12, R4, 0x4, R12 ;  /* 0x00000004040c7825 */ /* 0x002fca00078e020c */
[----:B------:R3:W4:Y:S01]  /*0280*/  LDG.E R9, desc[UR8][R12.64] ;  /* 0x000000080c097981 */ /* 0x000722000c1e1900 */
[----:B------:R-:W-:Y:S01]  /*0290*/  I2FP.F32.U32 R0, R5 ;  /* 0x0000000500007245 */ /* 0x000fe20000201000 */
[----:B------:R-:W-:-:S04]  /*02a0*/  UIADD3 UR6, UPT, UPT, UR5, -0x1, URZ ;  /* 0xffffffff05067890 */ /* 0x000fc8000fffe0ff */
[----:B------:R-:W-:Y:S01]  /*02b0*/  FFMA R15, R7, -0.5, R0 ;  /* 0xbf000000070f7823 */ /* 0x000fe20000000000 */
[----:B------:R-:W-:-:S03]  /*02c0*/  USHF.R.U32.HI UR4, URZ, 0x1, UR5 ;  /* 0x00000001ff047899 */ /* 0x000fc60008011605 */
[----:B------:R-:W-:Y:S01]  /*02d0*/  FMUL R15, R15, R6 ;  /* 0x000000060f0f7220 */ /* 0x000fe20000400000 */
[----:B------:R-:W-:Y:S01]  /*02e0*/  ULOP3.LUT UR5, UR5, 0xfffffffe, URZ, 0xc0, !UPT ;  /* 0xfffffffe05057892 */ /* 0x000fe2000f8ec0ff */
[----:B------:R-:W-:Y:S01]  /*02f0*/  IMAD.MOV.U32 R14, RZ, RZ, RZ ;  /* 0x000000ffff0e7224 */ /* 0x000fe200078e00ff */
[----:B------:R-:W-:Y:S02]  /*0300*/  MOV R16, RZ ;  /* 0x000000ff00107202 */ /* 0x000fe40000000f00 */
[----:B------:R-:W-:Y:S01]  /*0310*/  I2FP.F32.U32 R10, UR6 ;  /* 0x00000006000a7c45 */ /* 0x000fe20008201000 */
[----:B------:R-:W-:Y:S02]  /*0320*/  UIADD3 UR4, UPT, UPT, -UR4, URZ, URZ ;  /* 0x000000ff04047290 */ /* 0x000fe4000fffe1ff */
[----:B------:R-:W-:Y:S01]  /*0330*/  UIADD3 UR5, UPT, UPT, -UR5, URZ, URZ ;  /* 0x000000ff05057290 */ /* 0x000fe2000fffe1ff */
[-C--:B---3--:R-:W-:Y:S01]  /*0340*/  FMUL R12, R8, R15.reuse ;  /* 0x0000000f080c7220 */ /* 0x088fe20000400000 */
[----:B--2-4-:R-:W-:-:S10]  /*0350*/  FMUL R13, R9, R15 ;  /* 0x0000000f090d7220 */ /* 0x014fd40000400000 */
.L_x_201:
[----:B0-----:R-:W0:Y:S01]  /*0360*/  MUFU.RCP R0, R11 ;  /* 0x0000000b00007308 */ /* 0x001e220000001000 */
[----:B------:R-:W-:Y:S01]  /*0370*/  I2FP.F32.S32 R3, UR4 ;  /* 0x0000000400037c45 */ /* 0x000fe20008201400 */
[----:B------:R-:W-:Y:S01]  /*0380*/  UIADD3 UR5, UPT, UPT, UR5, 0x2, URZ ;  /* 0x0000000205057890 */ /* 0x000fe2000fffe0ff */
[----:B------:R-:W-:Y:S03]  /*0390*/  BSSY.RECONVERGENT B0, `(.L_x_189) ;  /* 0x0000011000007945 */ /* 0x000fe60003800200 */
[----:B------:R-:W-:Y:S01]  /*03a0*/  FMUL R3, R3, R6 ;  /* 0x0000000603037220 */ /* 0x000fe20000400000 */
[----:B------:R-:W-:-:S03]  /*03b0*/  UISETP.NE.AND UP0, UPT, UR5, URZ, UPT ;  /* 0x000000ff0500728c */ /* 0x000fc6000bf05270 */
[----:B------:R-:W-:-:S04]  /*03c0*/  FFMA R2, -R9, R3, R12 ;  /* 0x0000000309027223 */ /* 0x000fc8000000010c */
[----:B------:R-:W1:Y:S01]  /*03d0*/  FCHK P0, R2, R11 ;  /* 0x0000000b02007302 */ /* 0x000e620000000000 */
[----:B0-----:R-:W-:-:S04]  /*03e0*/  FFMA R15, R0, -R11, 1 ;  /* 0x3f800000000f7423 */ /* 0x001fc8000000080b */
[----:B------:R-:W-:-:S04]  /*03f0*/  FFMA R15, R0, R15, R0 ;  /* 0x0000000f000f7223 */ /* 0x000fc80000000000 */
[----:B------:R-:W-:-:S04]  /*0400*/  FFMA R0, R2, R15, RZ ;  /* 0x0000000f02007223 */ /* 0x000fc800000000ff */
[----:B------:R-:W-:-:S04]  /*0410*/  FFMA R17, R0, -R11, R2 ;  /* 0x8000000b00117223 */ /* 0x000fc80000000002 */
[----:B------:R-:W-:Y:S01]  /*0420*/  FFMA R15, R15, R17, R0 ;  /* 0x000000110f0f7223 */ /* 0x000fe20000000000 */
[----:B------:R-:W-:Y:S01]  /*0430*/  FFMA R0, R8, R3, R13 ;  /* 0x0000000308007223 */ /* 0x000fe2000000000d */
[----:B-1----:R-:W-:Y:S06]  /*0440*/  @!P0 BRA `(.L_x_190) ;  /* 0x0000000000148947 */ /* 0x002fec0003800000 */
[----:B------:R-:W0:Y:S01]  /*0450*/  LDCU UR6, c[0x0][0x3a8] ;  /* 0x00007500ff0677ac */ /* 0x000e220008000800 */
[----:B------:R-:W-:Y:S02]  /*0460*/  MOV R21, 0x490 ;  /* 0x0000049000157802 */ /* 0x000fe40000000f00 */
[----:B0-----:R-:W-:-:S07]  /*0470*/  MOV R3, UR6 ;  /* 0x0000000600037c02 */ /* 0x001fce0008000f00 */
[----:B------:R-:W-:Y:S05]  /*0480*/  CALL.REL.NOINC `($__internal_3_$__cuda_sm3x_div_rn_noftz_f32_slowpath) ;  /* 0x0000000800407944 */ /* 0x000fea0003c00000 */
[----:B------:R-:W-:-:S07]  /*0490*/  MOV R15, R19 ;  /* 0x00000013000f7202 */ /* 0x000fce0000000f00 */
.L_x_190:
[----:B------:R-:W-:Y:S05]  /*04a0*/  BSYNC.RECONVERGENT B0 ;  /* 0x0000000000007941 */ /* 0x000fea0003800200 */
.L_x_189:
[----:B------:R-:W0:Y:S01]  /*04b0*/  MUFU.RCP R2, R11 ;  /* 0x0000000b00027308 */ /* 0x000e220000001000 */
[----:B------:R-:W-:Y:S07]  /*04c0*/  BSSY.RECONVERGENT B0, `(.L_x_191) ;  /* 0x0000010000007945 */ /* 0x000fee0003800200 */
[----:B------:R-:W1:Y:S01]  /*04d0*/  FCHK P0, R0, R11 ;  /* 0x0000000b00007302 */ /* 0x000e620000000000 */
[----:B0-----:R-:W-:-:S04]  /*04e0*/  FFMA R3, R2, -R11, 1 ;  /* 0x3f80000002037423 */ /* 0x001fc8000000080b */
[----:B------:R-:W-:Y:S01]  /*04f0*/  FFMA R20, R2, R3, R2 ;  /* 0x0000000302147223 */ /* 0x000fe20000000002 */
[----:B------:R-:W-:-:S03]  /*0500*/  FADD R2, R15, 1 ;  /* 0x3f8000000f027421 */ /* 0x000fc60000000000 */
[----:B------:R-:W-:Y:S01]  /*0510*/  FFMA R3, R0, R20, RZ ;  /* 0x0000001400037223 */ /* 0x000fe200000000ff */
[----:B------:R-:W-:-:S03]  /*0520*/  FMUL.D2 R17, R7, R2 ;  /* 0x0000000207117220 */ /* 0x000fc60000300000 */
[----:B------:R-:W-:-:S04]  /*0530*/  FFMA R18, R3, -R11, R0 ;  /* 0x8000000b03127223 */ /* 0x000fc80000000000 */
[----:B------:R-:W-:Y:S01]  /*0540*/  FFMA R3, R20, R18, R3 ;  /* 0x0000001214037223 */ /* 0x000fe20000000003 */
[----:B-1----:R-:W-:Y:S06]  /*0550*/  @!P0 BRA `(.L_x_192) ;  /* 0x0000000000188947 */ /* 0x002fec0003800000 */
[----:B------:R-:W0:Y:S01]  /*0560*/  LDCU UR6, c[0x0][0x3a8] ;  /* 0x00007500ff0677ac */ /* 0x000e220008000800 */
[----:B------:R-:W-:Y:S01]  /*0570*/  IMAD.MOV.U32 R2, RZ, RZ, R0 ;  /* 0x000000ffff027224 */ /* 0x000fe200078e0000 */
[----:B------:R-:W-:Y:S02]  /*0580*/  MOV R21, 0x5b0 ;  /* 0x000005b000157802 */ /* 0x000fe40000000f00 */
[----:B0-----:R-:W-:-:S07]  /*0590*/  MOV R3, UR6 ;  /* 0x0000000600037c02 */ /* 0x001fce0008000f00 */
[----:B------:R-:W-:Y:S05]  /*05a0*/  CALL.REL.NOINC `($__internal_3_$__cuda_sm3x_div_rn_noftz_f32_slowpath) ;  /* 0x0000000400f87944 */ /* 0x000fea0003c00000 */
[----:B------:R-:W-:-:S07]  /*05b0*/  MOV R3, R19 ;  /* 0x0000001300037202 */ /* 0x000fce0000000f00 */
.L_x_192:
[----:B------:R-:W-:Y:S05]  /*05c0*/  BSYNC.RECONVERGENT B0 ;  /* 0x0000000000007941 */ /* 0x000fea0003800200 */
.L_x_191:
[----:B------:R-:W-:Y:S01]  /*05d0*/  FADD R0, R3, 1 ;  /* 0x3f80000003007421 */ /* 0x000fe20000000000 */
[----:B------:R-:W-:Y:S01]  /*05e0*/  FSETP.GEU.AND P0, PT, R17, R10, PT ;  /* 0x0000000a1100720b */ /* 0x000fe20003f0e000 */
[----:B------:R-:W0:Y:S01]  /*05f0*/  LDC R15, c[0x0][0x390] ;  /* 0x0000e400ff0f7b82 */ /* 0x000e220000000800 */
[----:B------:R-:W-:Y:S01]  /*0600*/  BSSY.RECONVERGENT B0, `(.L_x_193) ;  /* 0x0000023000007945 */ /* 0x000fe20003800200 */
[----:B------:R-:W-:Y:S01]  /*0610*/  FMUL R21, R7, R0 ;  /* 0x0000000007157220 */ /* 0x000fe20000400000 */
[----:B------:R-:W-:Y:S01]  /*0620*/  FSETP.GE.AND P0, PT, R17, RZ, !P0 ;  /* 0x000000ff1100720b */ /* 0x000fe20004706000 */
[----:B------:R1:W2:Y:S02]  /*0630*/  MUFU.RCP R0, R11 ;  /* 0x0000000b00007308 */ /* 0x0002a40000001000 */
[----:B------:R-:W-:-:S05]  /*0640*/  FFMA R21, R21, -0.5, R10 ;  /* 0xbf00000015157823 */ /* 0x000fca000000000a */
[----:B------:R-:W-:-:S04]  /*0650*/  FSETP.GEU.AND P1, PT, R21, R10, PT ;  /* 0x0000000a1500720b */ /* 0x000fc80003f2e000 */
[----:B------:R-:W-:-:S04]  /*0660*/  FSETP.GE.AND P1, PT, R21, RZ, !P1 ;  /* 0x000000ff1500720b */ /* 0x000fc80004f26000 */
[----:B------:R-:W-:-:S13]  /*0670*/  PLOP3.LUT P0, PT, P0, P1, PT, 0x80, 0x8 ;  /* 0x000000000008781c */ /* 0x000fda0000703070 */
[----:B-12---:R-:W-:Y:S05]  /*0680*/  @!P0 BRA `(.L_x_194) ;  /* 0x0000000000688947 */ /* 0x006fea0003800000 */
[----:B------:R-:W1:Y:S01]  /*0690*/  LDC.64 R2, c[0x0][0x380] ;  /* 0x0000e000ff027b82 */ /* 0x000e620000000a00 */
[----:B------:R-:W-:Y:S08]  /*06a0*/  F2I.TRUNC.NTZ R24, R17 ;  /* 0x0000001100187305 */ /* 0x000ff0000020f100 */
[----:B------:R-:W0:Y:S02]  /*06b0*/  F2I.TRUNC.NTZ R26, R21 ;  /* 0x00000015001a7305 */ /* 0x000e24000020f100 */
[----:B0-----:R-:W-:-:S04]  /*06c0*/  IMAD R19, R26, R15, R24 ;  /* 0x0000000f1a137224 */ /* 0x001fc800078e0218 */
[----:B-1----:R-:W-:-:S05]  /*06d0*/  IMAD.WIDE R2, R19, 0x4, R2 ;  /* 0x0000000413027825 */ /* 0x002fca00078e0202 */
[----:B------:R-:W2:Y:S01]  /*06e0*/  LDG.E R20, desc[UR8][R2.64+0x4] ;  /* 0x0000040802147981 */ /* 0x000ea2000c1e1900 */
[----:B------:R-:W-:-:S03]  /*06f0*/  IMAD.WIDE R18, R15, 0x4, R2 ;  /* 0x000000040f127825 */ /* 0x000fc600078e0202 */
[----:B------:R0:W3:Y:S04]  /*0700*/  LDG.E R22, desc[UR8][R2.64] ;  /* 0x0000000802167981 */ /* 0x0000e8000c1e1900 */
[----:B------:R-:W4:Y:S04]  /*0710*/  LDG.E R23, desc[UR8][R18.64] ;  /* 0x0000000812177981 */ /* 0x000f28000c1e1900 */
[----:B------:R-:W5:Y:S01]  /*0720*/  LDG.E R25, desc[UR8][R18.64+0x4] ;  /* 0x0000040812197981 */ /* 0x000f62000c1e1900 */
[----:B------:R-:W-:Y:S02]  /*0730*/  I2FP.F32.S32 R26, R26 ;  /* 0x0000001a001a7245 */ /* 0x000fe40000201400 */
[----:B------:R-:W-:-:S02]  /*0740*/  I2FP.F32.S32 R24, R24 ;  /* 0x0000001800187245 */ /* 0x000fc40000201400 */
[----:B------:R-:W-:Y:S01]  /*0750*/  IADD3 R16, PT, PT, R16, 0x1, RZ ;  /* 0x0000000110107810 */ /* 0x000fe20007ffe0ff */
[----:B------:R-:W-:Y:S02]  /*0760*/  FADD R27, R21, -R26 ;  /* 0x8000001a151b7221 */ /* 0x000fe40000000000 */
[----:B------:R-:W-:Y:S02]  /*0770*/  FADD R24, R17, -R24 ;  /* 0x8000001811187221 */ /* 0x000fe40000000000 */
[C---:B------:R-:W-:Y:S02]  /*0780*/  FADD R17, -R27.reuse, 1 ;  /* 0x3f8000001b117421 */ /* 0x040fe40000000100 */
[C---:B------:R-:W-:Y:S02]  /*0790*/  FADD R26, -R24.reuse, 1 ;  /* 0x3f800000181a7421 */ /* 0x040fe40000000100 */
[-C--:B------:R-:W-:Y:S02]  /*07a0*/  FMUL R21, R24, R17.reuse ;  /* 0x0000001118157220 */ /* 0x080fe40000400000 */
[----:B------:R-:W-:Y:S01]  /*07b0*/  FMUL R17, R26, R17 ;  /* 0x000000111a117220 */ /* 0x000fe20000400000 */
[----:B0-----:R-:W-:Y:S01]  /*07c0*/  FMUL R3, R27, R26 ;  /* 0x0000001a1b037220 */ /* 0x001fe20000400000 */
[----:B------:R-:W-:Y:S01]  /*07d0*/  FMUL R27, R24, R27 ;  /* 0x0000001b181b7220 */ /* 0x000fe20000400000 */
[----:B--2---:R-:W-:-:S04]  /*07e0*/  FMUL R20, R21, R20 ;  /* 0x0000001415147220 */ /* 0x004fc80000400000 */
[----:B---3--:R-:W-:-:S04]  /*07f0*/  FFMA R20, R17, R22, R20 ;  /* 0x0000001611147223 */ /* 0x008fc80000000014 */
[----:B----4-:R-:W-:-:S04]  /*0800*/  FFMA R20, R3, R23, R20 ;  /* 0x0000001703147223 */ /* 0x010fc80000000014 */
[----:B-----5:R-:W-:-:S04]  /*0810*/  FFMA R25, R27, R25, R20 ;  /* 0x000000191b197223 */ /* 0x020fc80000000014 */
[----:B------:R-:W-:-:S07]  /*0820*/  FADD R14, R14, R25 ;  /* 0x000000190e0e7221 */ /* 0x000fce0000000000 */
.L_x_194:
[----:B------:R-:W-:Y:S05]  /*0830*/  BSYNC.RECONVERGENT B0 ;  /* 0x0000000000007941 */ /* 0x000fea0003800200 */
.L_x_193:
[----:B------:R-:W-:Y:S01]  /*0840*/  UIADD3 UR6, UPT, UPT, UR4, 0x1, URZ ;  /* 0x0000000104067890 */ /* 0x000fe2000fffe0ff */
[C---:B------:R-:W-:Y:S01]  /*0850*/  FFMA R17, R0.reuse, -R11, 1 ;  /* 0x3f80000000117423 */ /* 0x040fe2000000080b */
[----:B------:R-:W-:Y:S03]  /*0860*/  BSSY.RECONVERGENT B0, `(.L_x_195) ;  /* 0x0000011000007945 */ /* 0x000fe60003800200 */
[----:B------:R-:W-:Y:S01]  /*0870*/  FFMA R0, R0, R17, R0 ;  /* 0x0000001100007223 */ /* 0x000fe20000000000 */
[----:B------:R-:W-:-:S05]  /*0880*/  I2FP.F32.S32 R3, UR6 ;  /* 0x0000000600037c45 */ /* 0x000fca0008201400 */
[----:B------:R-:W-:-:S04]  /*0890*/  FMUL R3, R3, R6 ;  /* 0x0000000603037220 */ /* 0x000fc80000400000 */
[-C--:B------:R-:W-:Y:S01]  /*08a0*/  FFMA R19, -R9, R3.reuse, R12 ;  /* 0x0000000309137223 */ /* 0x080fe2000000010c */
[----:B------:R-:W-:-:S03]  /*08b0*/  FFMA R18, R8, R3, R13 ;  /* 0x0000000308127223 */ /* 0x000fc6000000000d */
[----:B------:R-:W1:Y:S01]  /*08c0*/  FCHK P0, R19, R11 ;  /* 0x0000000b13007302 */ /* 0x000e620000000000 */
[----:B------:R-:W-:-:S04]  /*08d0*/  FFMA R2, R0, R19, RZ ;  /* 0x0000001300027223 */ /* 0x000fc800000000ff */
[----:B------:R-:W-:-:S04]  /*08e0*/  FFMA R17, R2, -R11, R19 ;  /* 0x8000000b02117223 */ /* 0x000fc80000000013 */
[----:B------:R-:W-:Y:S01]  /*08f0*/  FFMA R2, R0, R17, R2 ;  /* 0x0000001100027223 */ /* 0x000fe20000000002 */
[----:B-1----:R-:W-:Y:S06]  /*0900*/  @!P0 BRA `(.L_x_196) ;  /* 0x0000000000188947 */ /* 0x002fec0003800000 */
[----:B------:R-:W1:Y:S01]  /*0910*/  LDCU UR6, c[0x0][0x3a8] ;  /* 0x00007500ff0677ac */ /* 0x000e620008000800 */
[----:B------:R-:W-:Y:S01]  /*0920*/  IMAD.MOV.U32 R2, RZ, RZ, R19 ;  /* 0x000000ffff027224 */ /* 0x000fe200078e0013 */
[----:B------:R-:W-:Y:S02]  /*0930*/  MOV R21, 0x960 ;  /* 0x0000096000157802 */ /* 0x000fe40000000f00 */
[----:B-1----:R-:W-:-:S07]  /*0940*/  MOV R3, UR6 ;  /* 0x0000000600037c02 */ /* 0x002fce0008000f00 */
[----:B0-----:R-:W-:Y:S05]  /*0950*/  CALL.REL.NOINC `($__internal_3_$__cuda_sm3x_div_rn_noftz_f32_slowpath) ;  /* 0x00000004000c7944 */ /* 0x001fea0003c00000 */
[----:B------:R-:W-:-:S07]  /*0960*/  MOV R2, R19 ;  /* 0x0000001300027202 */ /* 0x000fce0000000f00 */
.L_x_196:
[----:B------:R-:W-:Y:S05]  /*0970*/  BSYNC.RECONVERGENT B0 ;  /* 0x0000000000007941 */ /* 0x000fea0003800200 */
.L_x_195:
[----:B------:R-:W1:Y:S01]  /*0980*/  MUFU.RCP R0, R11 ;  /* 0x0000000b00007308 */ /* 0x000e620000001000 */
[----:B------:R-:W-:Y:S01]  /*0990*/  FADD R2, R2, 1 ;  /* 0x3f80000002027421 */ /* 0x000fe20000000000 */
[----:B------:R-:W-:Y:S03]  /*09a0*/  BSSY.RECONVERGENT B0, `(.L_x_197) ;  /* 0x000000f000007945 */ /* 0x000fe60003800200 */
[----:B------:R-:W-:-:S03]  /*09b0*/  FMUL.D2 R17, R7, R2 ;  /* 0x0000000207117220 */ /* 0x000fc60000300000 */
[----:B------:R-:W2:Y:S01]  /*09c0*/  FCHK P0, R18, R11 ;  /* 0x0000000b12007302 */ /* 0x000ea20000000000 */
[----:B-1----:R-:W-:-:S04]  /*09d0*/  FFMA R3, R0, -R11, 1 ;  /* 0x3f80000000037423 */ /* 0x002fc8000000080b */
[----:B------:R-:W-:-:S04]  /*09e0*/  FFMA R0, R0, R3, R0 ;  /* 0x0000000300007223 */ /* 0x000fc80000000000 */
[----:B------:R-:W-:-:S04]  /*09f0*/  FFMA R3, R0, R18, RZ ;  /* 0x0000001200037223 */ /* 0x000fc800000000ff */
[----:B------:R-:W-:-:S04]  /*0a00*/  FFMA R19, R3, -R11, R18 ;  /* 0x8000000b03137223 */ /* 0x000fc80000000012 */
[----:B------:R-:W-:Y:S01]  /*0a10*/  FFMA R0, R0, R19, R3 ;  /* 0x0000001300007223 */ /* 0x000fe20000000003 */
[----:B--2---:R-:W-:Y:S06]  /*0a20*/  @!P0 BRA `(.L_x_198) ;  /* 0x0000000000188947 */ /* 0x004fec0003800000 */
[----:B------:R-:W1:Y:S01]  /*0a30*/  LDCU UR6, c[0x0][0x3a8] ;  /* 0x00007500ff0677ac */ /* 0x000e620008000800 */
[----:B------:R-:W-:Y:S02]  /*0a40*/  MOV R2, R18 ;  /* 0x0000001200027202 */ /* 0x000fe40000000f00 */
[----:B------:R-:W-:Y:S02]  /*0a50*/  MOV R21, 0xa80 ;  /* 0x00000a8000157802 */ /* 0x000fe40000000f00 */
[----:B-1----:R-:W-:-:S07]  /*0a60*/  MOV R3, UR6 ;  /* 0x0000000600037c02 */ /* 0x002fce0008000f00 */
[----:B0-----:R-:W-:Y:S05]  /*0a70*/  CALL.REL.NOINC `($__internal_3_$__cuda_sm3x_div_rn_noftz_f32_slowpath) ;  /* 0x0000000000c47944 */ /* 0x001fea0003c00000 */
[----:B------:R-:W-:-:S07]  /*0a80*/  IMAD.MOV.U32 R0, RZ, RZ, R19 ;  /* 0x000000ffff007224 */ /* 0x000fce00078e0013 */
.L_x_198:
[----:B------:R-:W-:Y:S05]  /*0a90*/  BSYNC.RECONVERGENT B0 ;  /* 0x0000000000007941 */ /* 0x000fea0003800200 */
.L_x_197:
[----:B------:R-:W-:Y:S01]  /*0aa0*/  FADD R0, R0, 1 ;  /* 0x3f80000000007421 */ /* 0x000fe20000000000 */
[----:B------:R-:W-:Y:S01]  /*0ab0*/  FSETP.GEU.AND P0, PT, R17, R10, PT ;  /* 0x0000000a1100720b */ /* 0x000fe20003f0e000 */
[----:B------:R-:W-:Y:S02]  /*0ac0*/  BSSY.RECONVERGENT B0, `(.L_x_199) ;  /* 0x0000022000007945 */ /* 0x000fe40003800200 */
[----:B------:R-:W-:Y:S01]  /*0ad0*/  FMUL R21, R7, R0 ;  /* 0x0000000007157220 */ /* 0x000fe20000400000 */
[----:B------:R-:W-:-:S03]  /*0ae0*/  FSETP.GE.AND P0, PT, R17, RZ, !P0 ;  /* 0x000000ff1100720b */ /* 0x000fc60004706000 */
[----:B------:R-:W-:-:S05]  /*0af0*/  FFMA R21, R21, -0.5, R10 ;  /* 0xbf00000015157823 */ /* 0x000fca000000000a */
[----:B------:R-:W-:-:S04]  /*0b00*/  FSETP.GEU.AND P1, PT, R21, R10, PT ;  /* 0x0000000a1500720b */ /* 0x000fc80003f2e000 */
[----:B------:R-:W-:-:S04]  /*0b10*/  FSETP.GE.AND P1, PT, R21, RZ, !P1 ;  /* 0x000000ff1500720b */ /* 0x000fc80004f26000 */
[----:B------:R-:W-:-:S13]  /*0b20*/  PLOP3.LUT P0, PT, P0, P1, PT, 0x80, 0x8 ;  /* 0x000000000008781c */ /* 0x000fda0000703070 */
[----:B------:R-:W-:Y:S05]  /*0b30*/  @!P0 BRA `(.L_x_200) ;  /* 0x0000000000688947 */ /* 0x000fea0003800000 */
        /* <DEDUP_REMOVED lines=17> */
[C---:B------:R-:W-:Y:S01]  /*0c50*/  FMUL R21, R24.reuse, R17 ;  /* 0x0000001118157220 */ /* 0x040fe20000400000 */
[----:B------:R-:W-:Y:S01]  /*0c60*/  FMUL R24, R24, R23 ;  /* 0x0000001718187220 */ /* 0x000fe20000400000 */
[----:B------:R-:W-:Y:S01]  /*0c70*/  FMUL R17, R26, R17 ;  /* 0x000000111a117220 */ /* 0x000fe20000400000 */
[----:B0-----:R-:W-:Y:S01]  /*0c80*/  FMUL R3, R23, R26 ;  /* 0x0000001a17037220 */ /* 0x001fe20000400000 */
[----:B--2---:R-:W-:-:S04]  /*0c90*/  FMUL R20, R21, R20 ;  /* 0x0000001415147220 */ /* 0x004fc80000400000 */
[----:B---3--:R-:W-:-:S04]  /*0ca0*/  FFMA R0, R17, R0, R20 ;  /* 0x0000000011007223 */ /* 0x008fc80000000014 */
[----:B----4-:R-:W-:-:S04]  /*0cb0*/  FFMA R3, R3, R15, R0 ;  /* 0x0000000f03037223 */ /* 0x010fc80000000000 */
[----:B-----5:R-:W-:-:S04]  /*0cc0*/  FFMA R3, R24, R22, R3 ;  /* 0x0000001618037223 */ /* 0x020fc80000000003 */
[----:B------:R-:W-:-:S07]  /*0cd0*/  FADD R14, R14, R3 ;  /* 0x000000030e0e7221 */ /* 0x000fce0000000000 */
.L_x_200:
[----:B------:R-:W-:Y:S05]  /*0ce0*/  BSYNC.RECONVERGENT B0 ;  /* 0x0000000000007941 */ /* 0x000fea0003800200 */
.L_x_199:
[----:B------:R-:W-:Y:S01]  /*0cf0*/  UIADD3 UR4, UPT, UPT, UR4, 0x2, URZ ;  /* 0x0000000204047890 */ /* 0x000fe2000fffe0ff */
[----:B------:R-:W-:Y:S11]  /*0d00*/  BRA.U UP0, `(.L_x_201) ;  /* 0xfffffff500947547 */ /* 0x000ff6000b83ffff */
[----:B------:R-:W-:-:S04]  /*0d10*/  ISETP.GT.AND P0, PT, R16, RZ, PT ;  /* 0x000000ff1000720c */ /* 0x000fc80003f04270 */
[----:B------:R-:W-:-:S09]  /*0d20*/  FSEL R9, R14, RZ, P0 ;  /* 0x000000ff0e097208 */ /* 0x000fd20000000000 */
.L_x_188:
[----:B------:R-:W1:Y:S01]  /*0d30*/  LDC.64 R2, c[0x0][0x388] ;  /* 0x0000e200ff027b82 */ /* 0x000e620000000a00 */
[----:B------:R-:W2:Y:S02]  /*0d40*/  LDCU UR4, c[0x0][0x394] ;  /* 0x00007280ff0477ac */ /* 0x000ea40008000800 */
[----:B--2---:R-:W-:-:S04]  /*0d50*/  IMAD R5, R5, UR4, R4 ;  /* 0x0000000405057c24 */ /* 0x004fc8000f8e0204 */
[----:B-1----:R-:W-:-:S05]  /*0d60*/  IMAD.WIDE R2, R5, 0x4, R2 ;  /* 0x0000000405027825 */ /* 0x002fca00078e0202 */
[----:B------:R-:W-:Y:S01]  /*0d70*/  STG.E desc[UR8][R2.64], R9 ;  /* 0x0000000902007986 */ /* 0x000fe2000c101908 */
[----:B------:R-:W-:Y:S05]  /*0d80*/  EXIT ;  /* 0x000000000000794d */ /* 0x000fea0003800000 */
        .weak           $__internal_3_$__cuda_sm3x_div_rn_noftz_f32_slowpath
        .type           $__internal_3_$__cuda_sm3x_div_rn_noftz_f32_slowpath,@function
        .size           $__internal_3_$__cuda_sm3x_div_rn_noftz_f32_slowpath,(.L_x_217 - $__internal_3_$__cuda_sm3x_div_rn_noftz_f32_slowpath)
$__internal_3_$__cuda_sm3x_div_rn_noftz_f32_slowpath:
[----:B------:R-:W-:Y:S01]  /*0d90*/  SHF.R.U32.HI R20, RZ, 0x17, R3 ;  /* 0x00000017ff147819 */ /* 0x000fe20000011603 */
[----:B------:R-:W-:Y:S01]  /*0da0*/  BSSY.RECONVERGENT B1, `(.L_x_202) ;  /* 0x0000062000017945 */ /* 0x000fe20003800200 */
[----:B------:R-:W-:Y:S02]  /*0db0*/  SHF.R.U32.HI R22, RZ, 0x17, R2 ;  /* 0x00000017ff167819 */ /* 0x000fe40000011602 */
[----:B------:R-:W-:Y:S02]  /*0dc0*/  LOP3.LUT R20, R20, 0xff, RZ, 0xc0, !PT ;  /* 0x000000ff14147812 */ /* 0x000fe400078ec0ff */
[----:B------:R-:W-:Y:S02]  /*0dd0*/  LOP3.LUT R22, R22, 0xff, RZ, 0xc0, !PT ;  /* 0x000000ff16167812 */ /* 0x000fe400078ec0ff */
[----:B------:R-:W-:Y:S02]  /*0de0*/  IADD3 R24, PT, PT, R20, -0x1, RZ ;  /* 0xffffffff14187810 */ /* 0x000fe40007ffe0ff */
[----:B------:R-:W-:-:S02]  /*0df0*/  IADD3 R23, PT, PT, R22, -0x1, RZ ;  /* 0xffffffff16177810 */ /* 0x000fc40007ffe0ff */
[----:B------:R-:W-:-:S04]  /*0e00*/  ISETP.GT.U32.AND P0, PT, R24, 0xfd, PT ;  /* 0x000000fd1800780c */ /* 0x000fc80003f04070 */
[----:B------:R-:W-:-:S13]  /*0e10*/  ISETP.GT.U32.OR P0, PT, R23, 0xfd, P0 ;  /* 0x000000fd1700780c */ /* 0x000fda0000704470 */
[----:B------:R-:W-:Y:S01]  /*0e20*/  @!P0 MOV R19, RZ ;  /* 0x000000ff00138202 */ /* 0x000fe20000000f00 */
        /* <DEDUP_REMOVED lines=22> */
[----:B------:R-:W-:Y:S02]  /*0f90*/  @!P1 FFMA R3, R3, 1.84467440737095516160e+19, RZ ;  /* 0x5f80000003039823 */ /* 0x000fe400000000ff */
[----:B------:R-:W-:-:S07]  /*0fa0*/  @!P1 IADD3 R19, PT, PT, R19, 0x40, RZ ;  /* 0x0000004013139810 */ /* 0x000fce0007ffe0ff */
.L_x_203:
[----:B------:R-:W-:Y:S01]  /*0fb0*/  LEA R24, R20, 0xc0800000, 0x17 ;  /* 0xc080000014187811 */ /* 0x000fe200078eb8ff */
[----:B------:R-:W-:Y:S03]  /*0fc0*/  BSSY.RECONVERGENT B2, `(.L_x_208) ;  /* 0x0000036000027945 */ /* 0x000fe60003800200 */
[----:B------:R-:W-:Y:S02]  /*0fd0*/  IADD3 R24, PT, PT, -R24, R3, RZ ;  /* 0x0000000318187210 */ /* 0x000fe40007ffe1ff */
[----:B------:R-:W-:Y:S02]  /*0fe0*/  IADD3 R3, PT, PT, R22, -0x7f, RZ ;  /* 0xffffff8116037810 */ /* 0x000fe40007ffe0ff */
[----:B------:R-:W0:Y:S01]  /*0ff0*/  MUFU.RCP R26, R24 ;  /* 0x00000018001a7308 */ /* 0x000e220000001000 */
[----:B------:R-:W-:Y:S01]  /*1000*/  FADD.FTZ R25, -R24, -RZ ;  /* 0x800000ff18197221 */ /* 0x000fe20000010100 */
[C---:B------:R-:W-:Y:S01]  /*1010*/  IADD3 R20, PT, PT, R3.reuse, 0x7f, -R20 ;  /* 0x0000007f03147810 */ /* 0x040fe20007ffe814 */
[----:B------:R-:W-:-:S04]  /*1020*/  IMAD R2, R3, -0x800000, R2 ;  /* 0xff80000003027824 */ /* 0x000fc800078e0202 */
        /* <DEDUP_REMOVED lines=10> */
[----:B------:R-:W-:-:S04]  /*10d0*/  IADD3 R19, PT, PT, R3, R20, RZ ;  /* 0x0000001403137210 */ /* 0x000fc80007ffe0ff */
        /* <DEDUP_REMOVED lines=16> */
[----:B------:R-:W-:Y:S02]  /*11e0*/  IADD3 R23, PT, PT, R19, 0x20, RZ ;  /* 0x0000002013177810 */ /* 0x000fe40007ffe0ff */
[----:B------:R-:W-:-:S02]  /*11f0*/  LOP3.LUT R20, R20, 0x800000, RZ, 0xfc, !PT ;  /* 0x0080000014147812 */ /* 0x000fc400078efcff */
[----:B------:R-:W-:Y:S02]  /*1200*/  IADD3 R19, PT, PT, -R19, RZ, RZ ;  /* 0x000000ff13137210 */ /* 0x000fe40007ffe1ff */
[----:B------:R-:W-:Y:S02]  /*1210*/  SHF.L.U32 R23, R20, R23, RZ ;  /* 0x0000001714177219 */ /* 0x000fe400000006ff */
[----:B------:R-:W-:Y:S02]  /*1220*/  FSETP.NEU.FTZ.AND P0, PT, R3, R22, PT ;  /* 0x000000160300720b */ /* 0x000fe40003f1d000 */
[----:B------:R-:W-:Y:S02]  /*1230*/  SEL R3, R19, RZ, P2 ;  /* 0x000000ff13037207 */ /* 0x000fe40001000000 */
[----:B------:R-:W-:Y:S02]  /*1240*/  ISETP.NE.AND P1, PT, R23, RZ, P1 ;  /* 0x000000ff1700720c */ /* 0x000fe40000f25270 */
[----:B------:R-:W-:-:S02]  /*1250*/  SHF.R.U32.HI R3, RZ, R3, R20 ;  /* 0x00000003ff037219 */ /* 0x000fc40000011614 */
[----:B------:R-:W-:Y:S02]  /*1260*/  PLOP3.LUT P0, PT, P0, P1, PT, 0xf8, 0x8f ;  /* 0x00000000008f781c */ /* 0x000fe40000703f70 */
[----:B------:R-:W-:Y:S02]  /*1270*/  SHF.R.U32.HI R20, RZ, 0x1, R3 ;  /* 0x00000001ff147819 */ /* 0x000fe40000011603 */
[----:B------:R-:W-:-:S04]  /*1280*/  SEL R19, RZ, 0x1, !P0 ;  /* 0x00000001ff137807 */ /* 0x000fc80004000000 */
[----:B------:R-:W-:-:S04]  /*1290*/  LOP3.LUT R22, R19, 0x1, R20, 0xf8, !PT ;  /* 0x0000000113167812 */ /* 0x000fc800078ef814 */
[----:B------:R-:W-:-:S05]  /*12a0*/  LOP3.LUT R3, R22, R3, RZ, 0xc0, !PT ;  /* 0x0000000316037212 */ /* 0x000fca00078ec0ff */
[----:B------:R-:W-:-:S05]  /*12b0*/  IMAD.IADD R3, R20, 0x1, R3 ;  /* 0x0000000114037824 */ /* 0x000fca00078e0203 */
[----:B------:R-:W-:Y:S01]  /*12c0*/  LOP3.LUT R2, R3, R2, RZ, 0xfc, !PT ;  /* 0x0000000203027212 */ /* 0x000fe200078efcff */
[----:B------:R-:W-:Y:S06]  /*12d0*/  BRA `(.L_x_211) ;  /* 0x0000000000107947 */ /* 0x000fec0003800000 */
.L_x_210:
[----:B------:R-:W-:-:S04]  /*12e0*/  LOP3.LUT R2, R2, 0x80000000, RZ, 0xc0, !PT ;  /* 0x8000000002027812 */ /* 0x000fc800078ec0ff */
[----:B------:R-:W-:Y:S01]  /*12f0*/  LOP3.LUT R2, R2, 0x7f800000, RZ, 0xfc, !PT ;  /* 0x7f80000002027812 */ /* 0x000fe200078efcff */
[----:B------:R-:W-:Y:S06]  /*1300*/  BRA `(.L_x_211) ;  /* 0x0000000000047947 */ /* 0x000fec0003800000 */
.L_x_209:
[----:B------:R-:W-:-:S07]  /*1310*/  LEA R2, R20, R2, 0x17 ;  /* 0x0000000214027211 */ /* 0x000fce00078eb8ff */
.L_x_211:
[----:B------:R-:W-:Y:S05]  /*1320*/  BSYNC.RECONVERGENT B2 ;  /* 0x0000000000027941 */ /* 0x000fea0003800200 */
.L_x_208:
[----:B------:R-:W-:Y:S05]  /*1330*/  BRA `(.L_x_212) ;  /* 0x0000000000207947 */ /* 0x000fea0003800000 */
.L_x_207:
[----:B------:R-:W-:-:S04]  /*1340*/  LOP3.LUT R2, R3, 0x80000000, R2, 0x48, !PT ;  /* 0x8000000003027812 */ /* 0x000fc800078e4802 */
[----:B------:R-:W-:Y:S01]  /*1350*/  LOP3.LUT R2, R2, 0x7f800000, RZ, 0xfc, !PT ;  /* 0x7f80000002027812 */ /* 0x000fe200078efcff */
[----:B------:R-:W-:Y:S06]  /*1360*/  BRA `(.L_x_212) ;  /* 0x0000000000147947 */ /* 0x000fec0003800000 */
.L_x_206:
[----:B------:R-:W-:Y:S01]  /*1370*/  LOP3.LUT R2, R3, 0x80000000, R2, 0x48, !PT ;  /* 0x8000000003027812 */ /* 0x000fe200078e4802 */
[----:B------:R-:W-:Y:S06]  /*1380*/  BRA `(.L_x_212) ;  /* 0x00000000000c7947 */ /* 0x000fec0003800000 */
.L_x_205:
[----:B------:R-:W0:Y:S01]  /*1390*/  MUFU.RSQ R2, -QNAN ;  /* 0xffc0000000027908 */ /* 0x000e220000001400 */
[----:B------:R-:W-:Y:S05]  /*13a0*/  BRA `(.L_x_212) ;  /* 0x0000000000047947 */ /* 0x000fea0003800000 */
.L_x_204:
[----:B------:R-:W-:-:S07]  /*13b0*/  FADD.FTZ R2, R2, R3 ;  /* 0x0000000302027221 */ /* 0x000fce0000010000 */
.L_x_212:
[----:B------:R-:W-:Y:S05]  /*13c0*/  BSYNC.RECONVERGENT B1 ;  /* 0x0000000000017941 */ /* 0x000fea0003800200 */
.L_x_202:
[----:B------:R-:W-:Y:S01]  /*13d0*/  HFMA2 R3, -RZ, RZ, 0, 0 ;  /* 0x00000000ff037431 */ /* 0x000fe200000001ff */
[----:B0-----:R-:W-:Y:S02]  /*13e0*/  MOV R19, R2 ;  /* 0x0000000200137202 */ /* 0x001fe40000000f00 */
[----:B------:R-:W-:-:S04]  /*13f0*/  MOV R2, R21 ;  /* 0x0000001500027202 */ /* 0x000fc80000000f00 */
[----:B------:R-:W-:Y:S05]  /*1400*/  RET.REL.NODEC R2 `(_Z22radon_transform_kernelPKfPfiiS0_S0_f) ;  /* 0xffffffe802fc7950 */ /* 0x000fea0003c3ffff */
.L_x_213:
        /* <DEDUP_REMOVED lines=15> */
.L_x_217:


//--------------------- .nv.global.init           --------------------------
	.section	.nv.global.init,"aw",@progbits
	.align	4
.nv.global.init:
	.type		__cudart_i2opi_f,@object
	.size		__cudart_i2opi_f,(.L_0 - __cudart_i2opi_f)
__cudart_i2opi_f:
        /*0000*/ 	.byte	0x41, 0x90, 0x43, 0x3c, 0x99, 0x95, 0x62, 0xdb, 0xc0, 0xdd, 0x34, 0xf5, 0xd1, 0x57, 0x27, 0xfc
        /*0010*/ 	.byte	0x29, 0x15, 0x44, 0x4e, 0x6e, 0x83, 0xf9, 0xa2
.L_0:


//--------------------- .nv.shared._Z22find_max_column_kernelPKfPfPiii --------------------------
	.section	.nv.shared._Z22find_max_column_kernelPKfPfPiii,"aw",@nobits
	.sectionflags	@""
	.align	16
	.zero		1024


//--------------------- .nv.shared.reserved.0     --------------------------
	.section	.nv.shared.reserved.0,"aw",@nobits
	.weak		__nv_reservedSMEM_offset_0_alias
	.size		__nv_reservedSMEM_offset_0_alias, 0, 64
	.other		__nv_reservedSMEM_offset_0_alias,@"STO_CUDA_RESERVED_SHARED STV_DEFAULT"
__nv_reservedSMEM_offset_0_alias:
	.zero		0
	.zero		64


//--------------------- .nv.shared._Z15subtract_kernelPfPKfi --------------------------
	.section	.nv.shared._Z15subtract_kernelPfPKfi,"aw",@nobits
	.sectionflags	@""
	.align	16
	.zero		1024


//--------------------- .nv.shared._Z13p_line_kernelffPKfS0_S0_Pfifffff --------------------------
	.section	.nv.shared._Z13p_line_kernelffPKfS0_S0_Pfifffff,"aw",@nobits
	.sectionflags	@""
	.align	16
	.zero		1024


//--------------------- .nv.shared._Z11mask_kernelffPKfS0_Pfifff --------------------------
	.section	.nv.shared._Z11mask_kernelffPKfS0_Pfifff,"aw",@nobits
	.sectionflags	@""
	.align	16
	.zero		1024


//--------------------- .nv.shared._Z25grid_interpolation_kernelPKfS0_S0_S0_S0_Pfiiiifffff --------------------------
	.section	.nv.shared._Z25grid_interpolation_kernelPKfS0_S0_S0_S0_Pfiiiifffff,"aw",@nobits
	.sectionflags	@""
	.align	16
	.zero		1024


//--------------------- .nv.shared._Z22radon_transform_kernelPKfPfiiS0_S0_f --------------------------
	.section	.nv.shared._Z22radon_transform_kernelPKfPfiiS0_S0_f,"aw",@nobits
	.sectionflags	@""
	.align	16
	.zero		1024


//--------------------- .nv.constant0._Z22find_max_column_kernelPKfPfPiii --------------------------
	.section	.nv.constant0._Z22find_max_column_kernelPKfPfPiii,"a",@progbits
	.sectionflags	@""
	.align	4
.nv.constant0._Z22find_max_column_kernelPKfPfPiii:
	.zero		928


//--------------------- .nv.constant0._Z15subtract_kernelPfPKfi --------------------------
	.section	.nv.constant0._Z15subtract_kernelPfPKfi,"a",@progbits
	.sectionflags	@""
	.align	4
.nv.constant0._Z15subtract_kernelPfPKfi:
	.zero		916


//--------------------- .nv.constant0._Z13p_line_kernelffPKfS0_S0_Pfifffff --------------------------
	.section	.nv.constant0._Z13p_line_kernelffPKfS0_S0_Pfifffff,"a",@progbits
	.sectionflags	@""
	.align	4
.nv.constant0._Z13p_line_kernelffPKfS0_S0_Pfifffff:
	.zero		960


//--------------------- .nv.constant0._Z11mask_kernelffPKfS0_Pfifff --------------------------
	.section	.nv.constant0._Z11mask_kernelffPKfS0_Pfifff,"a",@progbits
	.sectionflags	@""
	.align	4
.nv.constant0._Z11mask_kernelffPKfS0_Pfifff:
	.zero		944


//--------------------- .nv.constant0._Z25grid_interpolation_kernelPKfS0_S0_S0_S0_Pfiiiifffff --------------------------
	.section	.nv.constant0._Z25grid_interpolation_kernelPKfS0_S0_S0_S0_Pfiiiifffff,"a",@progbits
	.sectionflags	@""
	.align	4
.nv.constant0._Z25grid_interpolation_kernelPKfS0_S0_S0_S0_Pfiiiifffff:
	.zero		980


//--------------------- .nv.constant0._Z22radon_transform_kernelPKfPfiiS0_S0_f --------------------------
	.section	.nv.constant0._Z22radon_transform_kernelPKfPfiiS0_S0_f,"a",@progbits
	.sectionflags	@""
	.align	4
.nv.constant0._Z22radon_transform_kernelPKfPfiiS0_S0_f:
	.zero		940


//--------------------- SYMBOLS --------------------------

	.type		.nv.reservedSmem.offset0,@object
	.size		.nv.reservedSmem.offset0,0x4
	.type		.nv.reservedSmem.cap,@object
	.size		.nv.reservedSmem.cap,0x4
